//
// Generated by NVIDIA NVVM Compiler
//
// Compiler Build ID: CL-36424714
// Cuda compilation tools, release 13.0, V13.0.88
// Based on NVVM 20.0.0
//

.version 9.0
.target sm_100
.address_size 64

	// .globl	_Z18cuda_kernel_warmupPf

.visible .entry _Z18cuda_kernel_warmupPf(
	.param .u64 .ptr .align 1 _Z18cuda_kernel_warmupPf_param_0
)
{
	.reg .b32 	%r<5>;
	.reg .b32 	%f<4>;
	.reg .b64 	%rd<5>;

	ld.param.u64 	%rd1, [_Z18cuda_kernel_warmupPf_param_0];
	cvta.to.global.u64 	%rd2, %rd1;
	mov.u32 	%r1, %ctaid.x;
	mov.u32 	%r2, %ntid.x;
	mov.u32 	%r3, %tid.x;
	mad.lo.s32 	%r4, %r1, %r2, %r3;
	cvt.rn.f32.u32 	%f1, %r4;
	mul.f32 	%f2, %f1, %f1;
	mul.f32 	%f3, %f2, %f1;
	mul.wide.u32 	%rd3, %r4, 4;
	add.s64 	%rd4, %rd2, %rd3;
	st.global.f32 	[%rd4], %f3;
	ret;

}
	// .globl	_Z17cuda_kernel_sgemmPfS_S_mmmff
.visible .entry _Z17cuda_kernel_sgemmPfS_S_mmmff(
	.param .u64 .ptr .align 1 _Z17cuda_kernel_sgemmPfS_S_mmmff_param_0,
	.param .u64 .ptr .align 1 _Z17cuda_kernel_sgemmPfS_S_mmmff_param_1,
	.param .u64 .ptr .align 1 _Z17cuda_kernel_sgemmPfS_S_mmmff_param_2,
	.param .u64 _Z17cuda_kernel_sgemmPfS_S_mmmff_param_3,
	.param .u64 _Z17cuda_kernel_sgemmPfS_S_mmmff_param_4,
	.param .u64 _Z17cuda_kernel_sgemmPfS_S_mmmff_param_5,
	.param .f32 _Z17cuda_kernel_sgemmPfS_S_mmmff_param_6,
	.param .f32 _Z17cuda_kernel_sgemmPfS_S_mmmff_param_7
)
{
	.reg .pred 	%p<11>;
	.reg .b32 	%r<10>;
	.reg .b32 	%f<75>;
	.reg .b64 	%rd<116>;

	ld.param.u64 	%rd27, [_Z17cuda_kernel_sgemmPfS_S_mmmff_param_0];
	ld.param.u64 	%rd28, [_Z17cuda_kernel_sgemmPfS_S_mmmff_param_1];
	ld.param.u64 	%rd25, [_Z17cuda_kernel_sgemmPfS_S_mmmff_param_3];
	ld.param.u64 	%rd26, [_Z17cuda_kernel_sgemmPfS_S_mmmff_param_5];
	cvta.to.global.u64 	%rd1, %rd28;
	cvta.to.global.u64 	%rd2, %rd27;
	mov.u32 	%r1, %ctaid.x;
	mov.u32 	%r2, %ntid.x;
	mov.u32 	%r3, %tid.x;
	mad.lo.s32 	%r4, %r1, %r2, %r3;
	cvt.s64.s32 	%rd3, %r4;
	or.b64  	%rd29, %rd3, %rd25;
	and.b64  	%rd30, %rd29, -4294967296;
	setp.ne.s64 	%p1, %rd30, 0;
	@%p1 bra 	$L__BB1_2;
	cvt.u32.u64 	%r5, %rd25;
	cvt.u32.u64 	%r6, %rd3;
	div.u32 	%r7, %r6, %r5;
	mul.lo.s32 	%r8, %r7, %r5;
	sub.s32 	%r9, %r6, %r8;
	cvt.u64.u32 	%rd109, %r7;
	cvt.u64.u32 	%rd110, %r9;
	bra.uni 	$L__BB1_3;
$L__BB1_2:
	div.u64 	%rd109, %rd3, %rd25;
	mul.lo.s64 	%rd31, %rd109, %rd25;
	sub.s64 	%rd110, %rd3, %rd31;
$L__BB1_3:
	setp.eq.s64 	%p2, %rd26, 0;
	mov.f32 	%f74, 0f00000000;
	@%p2 bra 	$L__BB1_15;
	cvt.s64.s32 	%rd33, %rd109;
	mul.lo.s64 	%rd10, %rd33, %rd26;
	cvt.s64.s32 	%rd11, %rd110;
	and.b64  	%rd12, %rd26, 7;
	setp.lt.u64 	%p3, %rd26, 8;
	mov.f32 	%f74, 0f00000000;
	mov.b64 	%rd114, 0;
	@%p3 bra 	$L__BB1_7;
	and.b64  	%rd114, %rd26, -8;
	mov.f32 	%f74, 0f00000000;
	mov.b64 	%rd112, 0;
	mov.u64 	%rd111, %rd114;
$L__BB1_6:
	.pragma "nounroll";
	add.s64 	%rd35, %rd112, %rd10;
	shl.b64 	%rd36, %rd35, 2;
	add.s64 	%rd37, %rd2, %rd36;
	ld.global.f32 	%f19, [%rd37];
	mad.lo.s64 	%rd38, %rd112, %rd25, %rd11;
	shl.b64 	%rd39, %rd38, 2;
	add.s64 	%rd40, %rd1, %rd39;
	ld.global.f32 	%f20, [%rd40];
	fma.rn.f32 	%f21, %f19, %f20, %f74;
	ld.global.f32 	%f22, [%rd37+4];
	shl.b64 	%rd41, %rd25, 2;
	add.s64 	%rd42, %rd40, %rd41;
	ld.global.f32 	%f23, [%rd42];
	fma.rn.f32 	%f24, %f22, %f23, %f21;
	ld.global.f32 	%f25, [%rd37+8];
	add.s64 	%rd43, %rd42, %rd41;
	ld.global.f32 	%f26, [%rd43];
	fma.rn.f32 	%f27, %f25, %f26, %f24;
	ld.global.f32 	%f28, [%rd37+12];
	add.s64 	%rd44, %rd43, %rd41;
	ld.global.f32 	%f29, [%rd44];
	fma.rn.f32 	%f30, %f28, %f29, %f27;
	ld.global.f32 	%f31, [%rd37+16];
	add.s64 	%rd45, %rd44, %rd41;
	ld.global.f32 	%f32, [%rd45];
	fma.rn.f32 	%f33, %f31, %f32, %f30;
	ld.global.f32 	%f34, [%rd37+20];
	add.s64 	%rd46, %rd45, %rd41;
	ld.global.f32 	%f35, [%rd46];
	fma.rn.f32 	%f36, %f34, %f35, %f33;
	ld.global.f32 	%f37, [%rd37+24];
	add.s64 	%rd47, %rd46, %rd41;
	ld.global.f32 	%f38, [%rd47];
	fma.rn.f32 	%f39, %f37, %f38, %f36;
	ld.global.f32 	%f40, [%rd37+28];
	add.s64 	%rd48, %rd47, %rd41;
	ld.global.f32 	%f41, [%rd48];
	fma.rn.f32 	%f74, %f40, %f41, %f39;
	add.s64 	%rd112, %rd112, 8;
	add.s64 	%rd111, %rd111, -8;
	setp.ne.s64 	%p4, %rd111, 0;
	@%p4 bra 	$L__BB1_6;
$L__BB1_7:
	setp.eq.s64 	%p5, %rd12, 0;
	@%p5 bra 	$L__BB1_15;
	and.b64  	%rd19, %rd26, 3;
	setp.lt.u64 	%p6, %rd12, 4;
	@%p6 bra 	$L__BB1_10;
	add.s64 	%rd49, %rd114, %rd10;
	shl.b64 	%rd50, %rd49, 2;
	add.s64 	%rd51, %rd2, %rd50;
	ld.global.f32 	%f43, [%rd51];
	mad.lo.s64 	%rd52, %rd114, %rd25, %rd11;
	shl.b64 	%rd53, %rd52, 2;
	add.s64 	%rd54, %rd1, %rd53;
	ld.global.f32 	%f44, [%rd54];
	fma.rn.f32 	%f45, %f43, %f44, %f74;
	add.s64 	%rd55, %rd114, 1;
	and.b64  	%rd56, %rd55, 4294967295;
	add.s64 	%rd57, %rd56, %rd10;
	shl.b64 	%rd58, %rd57, 2;
	add.s64 	%rd59, %rd2, %rd58;
	ld.global.f32 	%f46, [%rd59];
	mad.lo.s64 	%rd60, %rd56, %rd25, %rd11;
	shl.b64 	%rd61, %rd60, 2;
	add.s64 	%rd62, %rd1, %rd61;
	ld.global.f32 	%f47, [%rd62];
	fma.rn.f32 	%f48, %f46, %f47, %f45;
	add.s64 	%rd63, %rd114, 2;
	and.b64  	%rd64, %rd63, 4294967295;
	add.s64 	%rd65, %rd64, %rd10;
	shl.b64 	%rd66, %rd65, 2;
	add.s64 	%rd67, %rd2, %rd66;
	ld.global.f32 	%f49, [%rd67];
	mad.lo.s64 	%rd68, %rd64, %rd25, %rd11;
	shl.b64 	%rd69, %rd68, 2;
	add.s64 	%rd70, %rd1, %rd69;
	ld.global.f32 	%f50, [%rd70];
	fma.rn.f32 	%f51, %f49, %f50, %f48;
	add.s64 	%rd71, %rd114, 3;
	and.b64  	%rd72, %rd71, 4294967295;
	add.s64 	%rd73, %rd72, %rd10;
	shl.b64 	%rd74, %rd73, 2;
	add.s64 	%rd75, %rd2, %rd74;
	ld.global.f32 	%f52, [%rd75];
	mad.lo.s64 	%rd76, %rd72, %rd25, %rd11;
	shl.b64 	%rd77, %rd76, 2;
	add.s64 	%rd78, %rd1, %rd77;
	ld.global.f32 	%f53, [%rd78];
	fma.rn.f32 	%f74, %f52, %f53, %f51;
	add.s64 	%rd79, %rd114, 4;
	and.b64  	%rd114, %rd79, 4294967295;
$L__BB1_10:
	setp.eq.s64 	%p7, %rd19, 0;
	@%p7 bra 	$L__BB1_15;
	setp.eq.s64 	%p8, %rd19, 1;
	@%p8 bra 	$L__BB1_13;
	add.s64 	%rd80, %rd114, %rd10;
	shl.b64 	%rd81, %rd80, 2;
	add.s64 	%rd82, %rd2, %rd81;
	ld.global.f32 	%f55, [%rd82];
	mad.lo.s64 	%rd83, %rd114, %rd25, %rd11;
	shl.b64 	%rd84, %rd83, 2;
	add.s64 	%rd85, %rd1, %rd84;
	ld.global.f32 	%f56, [%rd85];
	fma.rn.f32 	%f57, %f55, %f56, %f74;
	add.s64 	%rd86, %rd114, 1;
	and.b64  	%rd87, %rd86, 4294967295;
	add.s64 	%rd88, %rd87, %rd10;
	shl.b64 	%rd89, %rd88, 2;
	add.s64 	%rd90, %rd2, %rd89;
	ld.global.f32 	%f58, [%rd90];
	mad.lo.s64 	%rd91, %rd87, %rd25, %rd11;
	shl.b64 	%rd92, %rd91, 2;
	add.s64 	%rd93, %rd1, %rd92;
	ld.global.f32 	%f59, [%rd93];
	fma.rn.f32 	%f74, %f58, %f59, %f57;
	add.s64 	%rd94, %rd114, 2;
	and.b64  	%rd114, %rd94, 4294967295;
$L__BB1_13:
	and.b64  	%rd95, %rd26, 1;
	setp.eq.b64 	%p9, %rd95, 1;
	not.pred 	%p10, %p9;
	@%p10 bra 	$L__BB1_15;
	add.s64 	%rd96, %rd114, %rd10;
	shl.b64 	%rd97, %rd96, 2;
	add.s64 	%rd98, %rd2, %rd97;
	ld.global.f32 	%f60, [%rd98];
	mad.lo.s64 	%rd99, %rd114, %rd25, %rd11;
	shl.b64 	%rd100, %rd99, 2;
	add.s64 	%rd101, %rd1, %rd100;
	ld.global.f32 	%f61, [%rd101];
	fma.rn.f32 	%f74, %f60, %f61, %f74;
$L__BB1_15:
	ld.param.f32 	%f66, [_Z17cuda_kernel_sgemmPfS_S_mmmff_param_7];
	ld.param.f32 	%f65, [_Z17cuda_kernel_sgemmPfS_S_mmmff_param_6];
	ld.param.u64 	%rd108, [_Z17cuda_kernel_sgemmPfS_S_mmmff_param_2];
	cvta.to.global.u64 	%rd102, %rd108;
	cvt.s64.s32 	%rd103, %rd109;
	cvt.s64.s32 	%rd104, %rd110;
	mad.lo.s64 	%rd105, %rd103, %rd25, %rd104;
	shl.b64 	%rd106, %rd105, 2;
	add.s64 	%rd107, %rd102, %rd106;
	ld.global.f32 	%f62, [%rd107];
	mul.f32 	%f63, %f66, %f62;
	fma.rn.f32 	%f64, %f65, %f74, %f63;
	st.global.f32 	[%rd107], %f64;
	ret;

}


// ===== COMPILED SASS (sm_100) =====

	.target	sm_100

	.elftype	@"ET_EXEC"


//--------------------- .note.nv.tkinfo           --------------------------
	.section	.note.nv.tkinfo,"",@"SHT_NOTE"
	.sectionflags	@"SHF_NOTE_NV_TKINFO"
	.tkinfo
        /*0018*/ 	.word	0x00000002
        /*0030*/ 	.string	""
        /*0030*/ 	.string	"ptxas"
        /*0030*/ 	.string	"Cuda compilation tools, release 13.0, V13.0.88"
        /*0030*/ 	.string	"Build cuda_13.0.r13.0/compiler.36424714_0"
        /*0030*/ 	.string	"-arch sm_100 -m 64 "



//--------------------- .note.nv.cuinfo           --------------------------
	.section	.note.nv.cuinfo,"",@"SHT_NOTE"
	.sectionflags	@"SHF_NOTE_NV_CUINFO"
        /*0018*/ 	.short	0x0002
        /*001a*/ 	.short	0x0064
        /*001c*/ 	.short	0x0082
	.zero		2


//--------------------- .nv.info                  --------------------------
	.section	.nv.info,"",@"SHT_CUDA_INFO"
	.align	4


	//----- nvinfo : EIATTR_REGCOUNT
	.align		4
        /*0000*/ 	.byte	0x04, 0x2f
        /*0002*/ 	.short	(.L_1 - .L_0)
	.align		4
.L_0:
        /*0004*/ 	.word	index@(_Z18cuda_kernel_warmupPf)
        /*0008*/ 	.word	0x0000000a


	//----- nvinfo : EIATTR_FRAME_SIZE
	.align		4
.L_1:
        /*000c*/ 	.byte	0x04, 0x11
        /*000e*/ 	.short	(.L_3 - .L_2)
	.align		4
.L_2:
        /*0010*/ 	.word	index@(_Z18cuda_kernel_warmupPf)
        /*0014*/ 	.word	0x00000000


	//----- nvinfo : EIATTR_REGCOUNT
	.align		4
.L_3:
        /*0018*/ 	.byte	0x04, 0x2f
        /*001a*/ 	.short	(.L_5 - .L_4)
	.align		4
.L_4:
        /*001c*/ 	.word	index@(_Z17cuda_kernel_sgemmPfS_S_mmmff)
        /*0020*/ 	.word	0x00000020


	//----- nvinfo : EIATTR_FRAME_SIZE
	.align		4
.L_5:
        /*0024*/ 	.byte	0x04, 0x11
        /*0026*/ 	.short	(.L_7 - .L_6)
	.align		4
.L_6:
        /*0028*/ 	.word	index@($__internal_0_$__cuda_sm20_div_u64)
        /*002c*/ 	.word	0x00000000


	//----- nvinfo : EIATTR_FRAME_SIZE
	.align		4
.L_7:
        /*0030*/ 	.byte	0x04, 0x11
        /*0032*/ 	.short	(.L_9 - .L_8)
	.align		4
.L_8:
        /*0034*/ 	.word	index@(_Z17cuda_kernel_sgemmPfS_S_mmmff)
        /*0038*/ 	.word	0x00000000


	//----- nvinfo : EIATTR_MIN_STACK_SIZE
	.align		4
.L_9:
        /*003c*/ 	.byte	0x04, 0x12
        /*003e*/ 	.short	(.L_11 - .L_10)
	.align		4
.L_10:
        /*0040*/ 	.word	index@(_Z17cuda_kernel_sgemmPfS_S_mmmff)
        /*0044*/ 	.word	0x00000000


	//----- nvinfo : EIATTR_MIN_STACK_SIZE
	.align		4
.L_11:
        /*0048*/ 	.byte	0x04, 0x12
        /*004a*/ 	.short	(.L_13 - .L_12)
	.align		4
.L_12:
        /*004c*/ 	.word	index@(_Z18cuda_kernel_warmupPf)
        /*0050*/ 	.word	0x00000000
.L_13:


//--------------------- .nv.compat                --------------------------
	.section	.nv.compat,"",@"SHT_CUDA_COMPAT_INFO"
	.align	4
        /*0000*/ 	.byte	0x02, 0x09, 0x00, 0x00, 0x02, 0x02, 0x01, 0x00, 0x02, 0x05, 0x05, 0x00, 0x03, 0x07, 0x01, 0x01
        /*0010*/ 	.byte	0x02, 0x03, 0x00, 0x00, 0x02, 0x06, 0x01, 0x00, 0x04, 0x0b, 0x08, 0x00, 0x09, 0x00, 0x00, 0x00
        /*0020*/ 	.byte	0x00, 0x00, 0x00, 0x00


//--------------------- .nv.info._Z17cuda_kernel_sgemmPfS_S_mmmff --------------------------
	.section	.nv.info._Z17cuda_kernel_sgemmPfS_S_mmmff,"",@"SHT_CUDA_INFO"
	.sectionflags	@""
	.align	4


	//----- nvinfo : EIATTR_CUDA_API_VERSION
	.align		4
        /*0000*/ 	.byte	0x04, 0x37
        /*0002*/ 	.short	(.L_15 - .L_14)
.L_14:
        /*0004*/ 	.word	0x00000082


	//----- nvinfo : EIATTR_KPARAM_INFO
	.align		4
.L_15:
        /*0008*/ 	.byte	0x04, 0x17
        /*000a*/ 	.short	(.L_17 - .L_16)
.L_16:
        /*000c*/ 	.word	0x00000000
        /*0010*/ 	.short	0x0007
        /*0012*/ 	.short	0x0034
        /*0014*/ 	.byte	0x00, 0xf0, 0x11, 0x00


	//----- nvinfo : EIATTR_KPARAM_INFO
	.align		4
.L_17:
        /*0018*/ 	.byte	0x04, 0x17
        /*001a*/ 	.short	(.L_19 - .L_18)
.L_18:
        /*001c*/ 	.word	0x00000000
        /*0020*/ 	.short	0x0006
        /*0022*/ 	.short	0x0030
        /*0024*/ 	.byte	0x00, 0xf0, 0x11, 0x00


	//----- nvinfo : EIATTR_KPARAM_INFO
	.align		4
.L_19:
        /*0028*/ 	.byte	0x04, 0x17
        /*002a*/ 	.short	(.L_21 - .L_20)
.L_20:
        /*002c*/ 	.word	0x00000000
        /*0030*/ 	.short	0x0005
        /*0032*/ 	.short	0x0028
        /*0034*/ 	.byte	0x00, 0xf0, 0x21, 0x00


	//----- nvinfo : EIATTR_KPARAM_INFO
	.align		4
.L_21:
        /*0038*/ 	.byte	0x04, 0x17
        /*003a*/ 	.short	(.L_23 - .L_22)
.L_22:
        /*003c*/ 	.word	0x00000000
        /*0040*/ 	.short	0x0004
        /*0042*/ 	.short	0x0020
        /*0044*/ 	.byte	0x00, 0xf0, 0x21, 0x00


	//----- nvinfo : EIATTR_KPARAM_INFO
	.align		4
.L_23:
        /*0048*/ 	.byte	0x04, 0x17
        /*004a*/ 	.short	(.L_25 - .L_24)
.L_24:
        /*004c*/ 	.word	0x00000000
        /*0050*/ 	.short	0x0003
        /*0052*/ 	.short	0x0018
        /*0054*/ 	.byte	0x00, 0xf0, 0x21, 0x00


	//----- nvinfo : EIATTR_KPARAM_INFO
	.align		4
.L_25:
        /*0058*/ 	.byte	0x04, 0x17
        /*005a*/ 	.short	(.L_27 - .L_26)
.L_26:
        /*005c*/ 	.word	0x00000000
        /*0060*/ 	.short	0x0002
        /*0062*/ 	.short	0x0010
        /*0064*/ 	.byte	0x00, 0xf5, 0x21, 0x00


	//----- nvinfo : EIATTR_KPARAM_INFO
	.align		4
.L_27:
        /*0068*/ 	.byte	0x04, 0x17
        /*006a*/ 	.short	(.L_29 - .L_28)
.L_28:
        /*006c*/ 	.word	0x00000000
        /*0070*/ 	.short	0x0001
        /*0072*/ 	.short	0x0008
        /*0074*/ 	.byte	0x00, 0xf5, 0x21, 0x00


	//----- nvinfo : EIATTR_KPARAM_INFO
	.align		4
.L_29:
        /*0078*/ 	.byte	0x04, 0x17
        /*007a*/ 	.short	(.L_31 - .L_30)
.L_30:
        /*007c*/ 	.word	0x00000000
        /*0080*/ 	.short	0x0000
        /*0082*/ 	.short	0x0000
        /*0084*/ 	.byte	0x00, 0xf5, 0x21, 0x00


	//----- nvinfo : EIATTR_SPARSE_MMA_MASK
	.align		4
.L_31:
        /*0088*/ 	.byte	0x03, 0x50
        /*008a*/ 	.short	0x0000


	//----- nvinfo : EIATTR_MAXREG_COUNT
	.align		4
        /*008c*/ 	.byte	0x03, 0x1b
        /*008e*/ 	.short	0x00ff


	//----- nvinfo : EIATTR_MERCURY_ISA_VERSION
	.align		4
        /*0090*/ 	.byte	0x03, 0x5f
        /*0092*/ 	.short	0x0101


	//----- nvinfo : EIATTR_VRC_CTA_INIT_COUNT
	.align		4
        /*0094*/ 	.byte	0x02, 0x4a
	.zero		1
	.zero		1


	//----- nvinfo : EIATTR_EXIT_INSTR_OFFSETS
	.align		4
        /*0098*/ 	.byte	0x04, 0x1c
        /*009a*/ 	.short	(.L_33 - .L_32)


	//   ....[0]....
.L_32:
        /*009c*/ 	.word	0x000011c0


	//----- nvinfo : EIATTR_CRS_STACK_SIZE
	.align		4
.L_33:
        /*00a0*/ 	.byte	0x04, 0x1e
        /*00a2*/ 	.short	(.L_35 - .L_34)
.L_34:
        /*00a4*/ 	.word	0x00000000


	//----- nvinfo : EIATTR_CBANK_PARAM_SIZE
	.align		4
.L_35:
        /*00a8*/ 	.byte	0x03, 0x19
        /*00aa*/ 	.short	0x0038


	//----- nvinfo : EIATTR_PARAM_CBANK
	.align		4
        /*00ac*/ 	.byte	0x04, 0x0a
        /*00ae*/ 	.short	(.L_37 - .L_36)
	.align		4
.L_36:
        /*00b0*/ 	.word	index@(.nv.constant0._Z17cuda_kernel_sgemmPfS_S_mmmff)
        /*00b4*/ 	.short	0x0380
        /*00b6*/ 	.short	0x0038


	//----- nvinfo : EIATTR_SW_WAR
	.align		4
.L_37:
        /*00b8*/ 	.byte	0x04, 0x36
        /*00ba*/ 	.short	(.L_39 - .L_38)
.L_38:
        /*00bc*/ 	.word	0x00000008
.L_39:


//--------------------- .nv.info._Z18cuda_kernel_warmupPf --------------------------
	.section	.nv.info._Z18cuda_kernel_warmupPf,"",@"SHT_CUDA_INFO"
	.sectionflags	@""
	.align	4


	//----- nvinfo : EIATTR_CUDA_API_VERSION
	.align		4
        /*0000*/ 	.byte	0x04, 0x37
        /*0002*/ 	.short	(.L_41 - .L_40)
.L_40:
        /*0004*/ 	.word	0x00000082


	//----- nvinfo : EIATTR_KPARAM_INFO
	.align		4
.L_41:
        /*0008*/ 	.byte	0x04, 0x17
        /*000a*/ 	.short	(.L_43 - .L_42)
.L_42:
        /*000c*/ 	.word	0x00000000
        /*0010*/ 	.short	0x0000
        /*0012*/ 	.short	0x0000
        /*0014*/ 	.byte	0x00, 0xf5, 0x21, 0x00


	//----- nvinfo : EIATTR_SPARSE_MMA_MASK
	.align		4
.L_43:
        /*0018*/ 	.byte	0x03, 0x50
        /*001a*/ 	.short	0x0000


	//----- nvinfo : EIATTR_MAXREG_COUNT
	.align		4
        /*001c*/ 	.byte	0x03, 0x1b
        /*001e*/ 	.short	0x00ff


	//----- nvinfo : EIATTR_MERCURY_ISA_VERSION
	.align		4
        /*0020*/ 	.byte	0x03, 0x5f
        /*0022*/ 	.short	0x0101


	//----- nvinfo : EIATTR_VRC_CTA_INIT_COUNT
	.align		4
        /*0024*/ 	.byte	0x02, 0x4a
	.zero		1
	.zero		1


	//----- nvinfo : EIATTR_EXIT_INSTR_OFFSETS
	.align		4
        /*0028*/ 	.byte	0x04, 0x1c
        /*002a*/ 	.short	(.L_45 - .L_44)


	//   ....[0]....
.L_44:
        /*002c*/ 	.word	0x000000c0


	//----- nvinfo : EIATTR_CBANK_PARAM_SIZE
	.align		4
.L_45:
        /*0030*/ 	.byte	0x03, 0x19
        /*0032*/ 	.short	0x0008


	//----- nvinfo : EIATTR_PARAM_CBANK
	.align		4
        /*0034*/ 	.byte	0x04, 0x0a
        /*0036*/ 	.short	(.L_47 - .L_46)
	.align		4
.L_46:
        /*0038*/ 	.word	index@(.nv.constant0._Z18cuda_kernel_warmupPf)
        /*003c*/ 	.short	0x0380
        /*003e*/ 	.short	0x0008


	//----- nvinfo : EIATTR_SW_WAR
	.align		4
.L_47:
        /*0040*/ 	.byte	0x04, 0x36
        /*0042*/ 	.short	(.L_49 - .L_48)
.L_48:
        /*0044*/ 	.word	0x00000008
.L_49:


//--------------------- .nv.callgraph             --------------------------
	.section	.nv.callgraph,"",@"SHT_CUDA_CALLGRAPH"
	.align	4
	.sectionentsize	8
	.align		4
        /*0000*/ 	.word	0x00000000
	.align		4
        /*0004*/ 	.word	0xffffffff
	.align		4
        /*0008*/ 	.word	0x00000000
	.align		4
        /*000c*/ 	.word	0xfffffffe
	.align		4
        /*0010*/ 	.word	0x00000000
	.align		4
        /*0014*/ 	.word	0xfffffffd
	.align		4
        /*0018*/ 	.word	0x00000000
	.align		4
        /*001c*/ 	.word	0xfffffffc


//--------------------- .text._Z17cuda_kernel_sgemmPfS_S_mmmff --------------------------
	.section	.text._Z17cuda_kernel_sgemmPfS_S_mmmff,"ax",@progbits
	.align	128
        .global         _Z17cuda_kernel_sgemmPfS_S_mmmff
        .type           _Z17cuda_kernel_sgemmPfS_S_mmmff,@function
        .size           _Z17cuda_kernel_sgemmPfS_S_mmmff,(.L_x_10 - _Z17cuda_kernel_sgemmPfS_S_mmmff)
        .other          _Z17cuda_kernel_sgemmPfS_S_mmmff,@"STO_CUDA_ENTRY STV_DEFAULT"
_Z17cuda_kernel_sgemmPfS_S_mmmff:
.text._Z17cuda_kernel_sgemmPfS_S_mmmff:
[----:B------:R-:W-:Y:S01]  /*0000*/  LDC R1, c[0x0][0x37c] ;  /* 0x0000df00ff017b82 */ /* 0x000fe20000000800 */
[----:B------:R-:W0:Y:S07]  /*0010*/  S2R R0, SR_TID.X ;  /* 0x0000000000007919 */ /* 0x000e2e0000002100 */
[----:B------:R-:W0:Y:S01]  /*0020*/  S2UR UR4, SR_CTAID.X ;  /* 0x00000000000479c3 */ /* 0x000e220000002500 */
[----:B------:R-:W1:Y:S01]  /*0030*/  LDCU UR5, c[0x0][0x39c] ;  /* 0x00007380ff0577ac */ /* 0x000e620008000800 */
[----:B------:R-:W-:Y:S06]  /*0040*/  BSSY.RECONVERGENT B0, `(.L_x_0) ;  /* 0x0000025000007945 */ /* 0x000fec0003800200 */
[----:B------:R-:W0:Y:S02]  /*0050*/  LDC R5, c[0x0][0x360] ;  /* 0x0000d800ff057b82 */ /* 0x000e240000000800 */
[----:B0-----:R-:W-:-:S05]  /*0060*/  IMAD R5, R5, UR4, R0 ;  /* 0x0000000405057c24 */ /* 0x001fca000f8e0200 */
[----:B------:R-:W-:-:S04]  /*0070*/  SHF.R.S32.HI R4, RZ, 0x1f, R5 ;  /* 0x0000001fff047819 */ /* 0x000fc80000011405 */
[----:B-1----:R-:W-:-:S04]  /*0080*/  LOP3.LUT R0, R4, UR5, RZ, 0xfc, !PT ;  /* 0x0000000504007c12 */ /* 0x002fc8000f8efcff */
[----:B------:R-:W-:-:S13]  /*0090*/  ISETP.NE.U32.AND P0, PT, R0, RZ, PT ;  /* 0x000000ff0000720c */ /* 0x000fda0003f05070 */
[----:B------:R-:W-:Y:S05]  /*00a0*/  @P0 BRA `(.L_x_1) ;  /* 0x00000000005c0947 */ /* 0x000fea0003800000 */
[----:B------:R-:W0:Y:S02]  /*00b0*/  LDCU UR4, c[0x0][0x398] ;  /* 0x00007300ff0477ac */ /* 0x000e240008000800 */
[----:B0-----:R-:W-:-:S04]  /*00c0*/  MOV R0, UR4 ;  /* 0x0000000400007c02 */ /* 0x001fc80008000f00 */
[----:B------:R-:W0:Y:S01]  /*00d0*/  I2F.U32.RP R4, R0 ;  /* 0x0000000000047306 */ /* 0x000e220000209000 */
[----:B------:R-:W-:-:S07]  /*00e0*/  ISETP.NE.U32.AND P2, PT, R0, RZ, PT ;  /* 0x000000ff0000720c */ /* 0x000fce0003f45070 */
[----:B0-----:R-:W0:Y:S02]  /*00f0*/  MUFU.RCP R4, R4 ;  /* 0x0000000400047308 */ /* 0x001e240000001000 */
[----:B0-----:R-:W-:-:S06]  /*0100*/  VIADD R2, R4, 0xffffffe ;  /* 0x0ffffffe04027836 */ /* 0x001fcc0000000000 */
[----:B------:R0:W1:Y:S02]  /*0110*/  F2I.FTZ.U32.TRUNC.NTZ R3, R2 ;  /* 0x0000000200037305 */ /* 0x000064000021f000 */
[----:B0-----:R-:W-:Y:S02]  /*0120*/  IMAD.MOV.U32 R2, RZ, RZ, RZ ;  /* 0x000000ffff027224 */ /* 0x001fe400078e00ff */
[----:B-1----:R-:W-:-:S05]  /*0130*/  IMAD R6, R3, R0, RZ ;  /* 0x0000000003067224 */ /* 0x002fca00078e02ff */
[----:B------:R-:W-:-:S05]  /*0140*/  IADD3 R7, PT, PT, -R6, RZ, RZ ;  /* 0x000000ff06077210 */ /* 0x000fca0007ffe1ff */
[----:B------:R-:W-:-:S06]  /*0150*/  IMAD.HI.U32 R6, R3, R7, R2 ;  /* 0x0000000703067227 */ /* 0x000fcc00078e0002 */
[----:B------:R-:W-:-:S05]  /*0160*/  IMAD.HI.U32 R3, R6, R5, RZ ;  /* 0x0000000506037227 */ /* 0x000fca00078e00ff */
[----:B------:R-:W-:-:S05]  /*0170*/  IADD3 R7, PT, PT, -R3, RZ, RZ ;  /* 0x000000ff03077210 */ /* 0x000fca0007ffe1ff */
[----:B------:R-:W-:-:S05]  /*0180*/  IMAD R7, R0, R7, R5 ;  /* 0x0000000700077224 */ /* 0x000fca00078e0205 */
[----:B------:R-:W-:-:S13]  /*0190*/  ISETP.GE.U32.AND P0, PT, R7, R0, PT ;  /* 0x000000000700720c */ /* 0x000fda0003f06070 */
[----:B------:R-:W-:Y:S01]  /*01a0*/  @P0 IMAD.IADD R7, R7, 0x1, -R0 ;  /* 0x0000000107070824 */ /* 0x000fe200078e0a00 */
[----:B------:R-:W-:-:S04]  /*01b0*/  @P0 IADD3 R3, PT, PT, R3, 0x1, RZ ;  /* 0x0000000103030810 */ /* 0x000fc80007ffe0ff */
[----:B------:R-:W-:-:S13]  /*01c0*/  ISETP.GE.U32.AND P1, PT, R7, R0, PT ;  /* 0x000000000700720c */ /* 0x000fda0003f26070 */
[----:B------:R-:W-:Y:S01]  /*01d0*/  @P1 VIADD R3, R3, 0x1 ;  /* 0x0000000103031836 */ /* 0x000fe20000000000 */
[----:B------:R-:W-:-:S04]  /*01e0*/  @!P2 LOP3.LUT R3, RZ, R0, RZ, 0x33, !PT ;  /* 0x00000000ff03a212 */ /* 0x000fc800078e33ff */
[----:B------:R-:W-:-:S05]  /*01f0*/  IADD3 R2, PT, PT, -R3, RZ, RZ ;  /* 0x000000ff03027210 */ /* 0x000fca0007ffe1ff */
[----:B------:R-:W-:Y:S01]  /*0200*/  IMAD R2, R0, R2, R5 ;  /* 0x0000000200027224 */ /* 0x000fe200078e0205 */
[----:B------:R-:W-:Y:S06]  /*0210*/  BRA `(.L_x_2) ;  /* 0x00000000001c7947 */ /* 0x000fec0003800000 */
.L_x_1:
[----:B------:R-:W-:-:S07]  /*0220*/  MOV R0, 0x240 ;  /* 0x0000024000007802 */ /* 0x000fce0000000f00 */
[----:B------:R-:W-:Y:S05]  /*0230*/  CALL.REL.NOINC `($__internal_0_$__cuda_sm20_div_u64) ;  /* 0x0000000c00e47944 */ /* 0x000fea0003c00000 */
[----:B------:R-:W0:Y:S01]  /*0240*/  LDCU UR4, c[0x0][0x398] ;  /* 0x00007300ff0477ac */ /* 0x000e220008000800 */
[--C-:B------:R-:W-:Y:S02]  /*0250*/  IMAD.MOV R2, RZ, RZ, -R4.reuse ;  /* 0x000000ffff027224 */ /* 0x100fe400078e0a04 */
[----:B------:R-:W-:Y:S01]  /*0260*/  IMAD.MOV.U32 R3, RZ, RZ, R4 ;  /* 0x000000ffff037224 */ /* 0x000fe200078e0004 */
[----:B0-----:R-:W-:-:S05]  /*0270*/  MOV R0, UR4 ;  /* 0x0000000400007c02 */ /* 0x001fca0008000f00 */
[----:B------:R-:W-:-:S07]  /*0280*/  IMAD R2, R2, R0, R5 ;  /* 0x0000000002027224 */ /* 0x000fce00078e0205 */
.L_x_2:
[----:B------:R-:W-:Y:S05]  /*0290*/  BSYNC.RECONVERGENT B0 ;  /* 0x0000000000007941 */ /* 0x000fea0003800200 */
.L_x_0:
[----:B------:R-:W0:Y:S01]  /*02a0*/  LDCU.64 UR14, c[0x0][0x3a8] ;  /* 0x00007500ff0e77ac */ /* 0x000e220008000a00 */
[----:B------:R-:W-:Y:S01]  /*02b0*/  HFMA2 R7, -RZ, RZ, 0, 0 ;  /* 0x00000000ff077431 */ /* 0x000fe200000001ff */
[----:B------:R-:W1:Y:S01]  /*02c0*/  LDCU.64 UR10, c[0x0][0x358] ;  /* 0x00006b00ff0a77ac */ /* 0x000e620008000a00 */
[----:B0-----:R-:W-:-:S04]  /*02d0*/  UISETP.NE.U32.AND UP0, UPT, UR14, URZ, UPT ;  /* 0x000000ff0e00728c */ /* 0x001fc8000bf05070 */
[----:B------:R-:W-:-:S09]  /*02e0*/  UISETP.NE.AND.EX UP0, UPT, UR15, URZ, UPT, UP0 ;  /* 0x000000ff0f00728c */ /* 0x000fd2000bf05300 */
[----:B-1----:R-:W-:Y:S05]  /*02f0*/  BRA.U !UP0, `(.L_x_3) ;  /* 0x0000000d08707547 */ /* 0x002fea000b800000 */
[----:B------:R-:W-:Y:S01]  /*0300*/  UISETP.GE.U32.AND UP1, UPT, UR14, 0x8, UPT ;  /* 0x000000080e00788c */ /* 0x000fe2000bf26070 */
[----:B------:R-:W-:Y:S01]  /*0310*/  SHF.R.S32.HI R4, RZ, 0x1f, R3 ;  /* 0x0000001fff047819 */ /* 0x000fe20000011403 */
[----:B------:R-:W-:Y:S01]  /*0320*/  ULOP3.LUT UR12, UR14, 0x7, URZ, 0xc0, !UPT ;  /* 0x000000070e0c7892 */ /* 0x000fe2000f8ec0ff */
[----:B------:R-:W-:Y:S01]  /*0330*/  SHF.R.S32.HI R5, RZ, 0x1f, R2 ;  /* 0x0000001fff057819 */ /* 0x000fe20000011402 */
[----:B------:R-:W-:Y:S01]  /*0340*/  UISETP.GE.U32.AND.EX UP1, UPT, UR15, URZ, UPT, UP1 ;  /* 0x000000ff0f00728c */ /* 0x000fe2000bf26110 */
[----:B------:R-:W-:Y:S01]  /*0350*/  IMAD.MOV.U32 R7, RZ, RZ, RZ ;  /* 0x000000ffff077224 */ /* 0x000fe200078e00ff */
[----:B------:R-:W-:Y:S01]  /*0360*/  UISETP.NE.U32.AND UP0, UPT, UR12, URZ, UPT ;  /* 0x000000ff0c00728c */ /* 0x000fe2000bf05070 */
[----:B------:R-:W-:Y:S01]  /*0370*/  UMOV UR6, URZ ;  /* 0x000000ff00067c82 */ /* 0x000fe20008000000 */
[----:B------:R-:W-:Y:S02]  /*0380*/  UMOV UR7, URZ ;  /* 0x000000ff00077c82 */ /* 0x000fe40008000000 */
[----:B------:R-:W-:-:S03]  /*0390*/  UISETP.NE.AND.EX UP0, UPT, URZ, URZ, UPT, UP0 ;  /* 0x000000ffff00728c */ /* 0x000fc6000bf05300 */
[----:B------:R-:W-:Y:S08]  /*03a0*/  BRA.U !UP1, `(.L_x_4) ;  /* 0x0000000509207547 */ /* 0x000ff0000b800000 */
[----:B------:R-:W0:Y:S01]  /*03b0*/  LDC R23, c[0x0][0x39c] ;  /* 0x0000e700ff177b82 */ /* 0x000e220000000800 */
[----:B------:R-:W1:Y:S01]  /*03c0*/  LDCU UR7, c[0x0][0x3ac] ;  /* 0x00007580ff0777ac */ /* 0x000e620008000800 */
[----:B------:R-:W-:Y:S02]  /*03d0*/  HFMA2 R7, -RZ, RZ, 0, 0 ;  /* 0x00000000ff077431 */ /* 0x000fe400000001ff */
[----:B------:R-:W-:Y:S01]  /*03e0*/  IMAD.SHL.U32 R25, R0, 0x4, RZ ;  /* 0x0000000400197824 */ /* 0x000fe200078e00ff */
[----:B------:R-:W-:Y:S01]  /*03f0*/  ULOP3.LUT UR6, UR14, 0xfffffff8, URZ, 0xc0, !UPT ;  /* 0xfffffff80e067892 */ /* 0x000fe2000f8ec0ff */
[----:B------:R-:W2:Y:S01]  /*0400*/  LDCU.128 UR16, c[0x0][0x380] ;  /* 0x00007000ff1077ac */ /* 0x000ea20008000c00 */
[----:B------:R-:W-:Y:S01]  /*0410*/  UMOV UR4, URZ ;  /* 0x000000ff00047c82 */ /* 0x000fe20008000000 */
[----:B------:R-:W-:-:S04]  /*0420*/  UMOV UR5, URZ ;  /* 0x000000ff00057c82 */ /* 0x000fc80008000000 */
[----:B------:R-:W-:Y:S01]  /*0430*/  UMOV UR8, UR6 ;  /* 0x0000000600087c82 */ /* 0x000fe20008000000 */
[----:B-1----:R-:W-:Y:S01]  /*0440*/  UMOV UR9, UR7 ;  /* 0x0000000700097c82 */ /* 0x002fe20008000000 */
[----:B0-2---:R-:W-:-:S07]  /*0450*/  SHF.L.U64.HI R21, R0, 0x2, R23 ;  /* 0x0000000200157819 */ /* 0x005fce0000010217 */
.L_x_5:
[----:B------:R-:W-:Y:S01]  /*0460*/  MOV R8, R2 ;  /* 0x0000000200087202 */ /* 0x000fe20000000f00 */
[----:B------:R-:W-:Y:S01]  /*0470*/  IMAD.MOV.U32 R9, RZ, RZ, R5 ;  /* 0x000000ffff097224 */ /* 0x000fe200078e0005 */
[----:B------:R-:W-:Y:S01]  /*0480*/  MOV R12, UR4 ;  /* 0x00000004000c7c02 */ /* 0x000fe20008000f00 */
[----:B------:R-:W-:Y:S02]  /*0490*/  IMAD R14, R0, UR5, RZ ;  /* 0x00000005000e7c24 */ /* 0x000fe4000f8e02ff */
[----:B------:R-:W-:Y:S02]  /*04a0*/  IMAD.U32 R13, RZ, RZ, UR5 ;  /* 0x00000005ff0d7e24 */ /* 0x000fe4000f8e00ff */
[----:B------:R-:W-:Y:S02]  /*04b0*/  IMAD R6, R4, UR14, RZ ;  /* 0x0000000e04067c24 */ /* 0x000fe4000f8e02ff */
[----:B------:R-:W-:-:S04]  /*04c0*/  IMAD.WIDE.U32 R10, R0, UR4, R8 ;  /* 0x00000004000a7c25 */ /* 0x000fc8000f8e0008 */
[----:B------:R-:W-:Y:S01]  /*04d0*/  IMAD R9, R23, UR4, R14 ;  /* 0x0000000417097c24 */ /* 0x000fe2000f8e020e */
[----:B------:R-:W-:Y:S01]  /*04e0*/  LEA R16, P1, R10, UR18, 0x2 ;  /* 0x000000120a107c11 */ /* 0x000fe2000f8210ff */
[C---:B------:R-:W-:Y:S02]  /*04f0*/  IMAD R15, R3.reuse, UR15, R6 ;  /* 0x0000000f030f7c24 */ /* 0x040fe4000f8e0206 */
[----:B------:R-:W-:Y:S01]  /*0500*/  IMAD.WIDE.U32 R12, R3, UR14, R12 ;  /* 0x0000000e030c7c25 */ /* 0x000fe2000f8e000c */
[----:B------:R-:W-:-:S03]  /*0510*/  IADD3 R9, PT, PT, R11, R9, RZ ;  /* 0x000000090b097210 */ /* 0x000fc60007ffe0ff */
[----:B------:R-:W-:Y:S01]  /*0520*/  IMAD.IADD R11, R13, 0x1, R15 ;  /* 0x000000010d0b7824 */ /* 0x000fe200078e020f */
[----:B------:R-:W-:Y:S02]  /*0530*/  LEA R8, P0, R12, UR16, 0x2 ;  /* 0x000000100c087c11 */ /* 0x000fe4000f8010ff */
[----:B------:R-:W-:Y:S02]  /*0540*/  LEA.HI.X R17, R10, UR19, R9, 0x2, P1 ;  /* 0x000000130a117c11 */ /* 0x000fe400088f1409 */
[----:B------:R-:W-:-:S03]  /*0550*/  LEA.HI.X R9, R12, UR17, R11, 0x2, P0 ;  /* 0x000000110c097c11 */ /* 0x000fc600080f140b */
[----:B------:R0:W2:Y:S04]  /*0560*/  LDG.E R6, desc[UR10][R16.64] ;  /* 0x0000000a10067981 */ /* 0x0000a8000c1e1900 */
[----:B------:R-:W2:Y:S01]  /*0570*/  LDG.E R22, desc[UR10][R8.64] ;  /* 0x0000000a08167981 */ /* 0x000ea2000c1e1900 */
[----:B------:R-:W-:-:S03]  /*0580*/  IADD3 R18, P0, PT, R25, R16, RZ ;  /* 0x0000001019127210 */ /* 0x000fc60007f1e0ff */
[----:B------:R-:W3:Y:S01]  /*0590*/  LDG.E R27, desc[UR10][R8.64+0x4] ;  /* 0x0000040a081b7981 */ /* 0x000ee2000c1e1900 */
[----:B------:R-:W-:Y:S02]  /*05a0*/  IADD3.X R19, PT, PT, R21, R17, RZ, P0, !PT ;  /* 0x0000001115137210 */ /* 0x000fe400007fe4ff */
[-C--:B------:R-:W-:Y:S01]  /*05b0*/  IADD3 R12, P0, PT, R18, R25.reuse, RZ ;  /* 0x00000019120c7210 */ /* 0x080fe20007f1e0ff */
[----:B------:R-:W4:Y:S04]  /*05c0*/  LDG.E R29, desc[UR10][R8.64+0x8] ;  /* 0x0000080a081d7981 */ /* 0x000f28000c1e1900 */
[----:B------:R-:W-:Y:S01]  /*05d0*/  IMAD.X R13, R19, 0x1, R21, P0 ;  /* 0x00000001130d7824 */ /* 0x000fe200000e0615 */
[----:B------:R-:W-:Y:S01]  /*05e0*/  IADD3 R10, P0, PT, R12, R25, RZ ;  /* 0x000000190c0a7210 */ /* 0x000fe20007f1e0ff */
[----:B------:R1:W3:Y:S03]  /*05f0*/  LDG.E R20, desc[UR10][R18.64] ;  /* 0x0000000a12147981 */ /* 0x0002e6000c1e1900 */
[----:B------:R-:W-:Y:S01]  /*0600*/  IADD3.X R11, PT, PT, R13, R21, RZ, P0, !PT ;  /* 0x000000150d0b7210 */ /* 0x000fe200007fe4ff */
[----:B------:R-:W4:Y:S01]  /*0610*/  LDG.E R12, desc[UR10][R12.64] ;  /* 0x0000000a0c0c7981 */ /* 0x000f22000c1e1900 */
[----:B------:R-:W-:-:S03]  /*0620*/  IADD3 R14, P0, PT, R10, R25, RZ ;  /* 0x000000190a0e7210 */ /* 0x000fc60007f1e0ff */
[----:B------:R-:W5:Y:S02]  /*0630*/  LDG.E R10, desc[UR10][R10.64] ;  /* 0x0000000a0a0a7981 */ /* 0x000f64000c1e1900 */
[----:B------:R-:W-:Y:S01]  /*0640*/  IMAD.X R15, R11, 0x1, R21, P0 ;  /* 0x000000010b0f7824 */ /* 0x000fe200000e0615 */
[----:B0-----:R-:W-:Y:S01]  /*0650*/  IADD3 R16, P0, PT, R14, R25, RZ ;  /* 0x000000190e107210 */ /* 0x001fe20007f1e0ff */
[----:B------:R-:W5:Y:S03]  /*0660*/  LDG.E R24, desc[UR10][R8.64+0xc] ;  /* 0x00000c0a08187981 */ /* 0x000f66000c1e1900 */
[----:B------:R-:W-:Y:S01]  /*0670*/  IADD3.X R17, PT, PT, R15, R21, RZ, P0, !PT ;  /* 0x000000150f117210 */ /* 0x000fe200007fe4ff */
[----:B------:R-:W5:Y:S01]  /*0680*/  LDG.E R14, desc[UR10][R14.64] ;  /* 0x0000000a0e0e7981 */ /* 0x000f62000c1e1900 */
[----:B-1----:R-:W-:-:S03]  /*0690*/  IADD3 R18, P0, PT, R16, R25, RZ ;  /* 0x0000001910127210 */ /* 0x002fc60007f1e0ff */
[----:B------:R-:W5:Y:S02]  /*06a0*/  LDG.E R13, desc[UR10][R8.64+0x10] ;  /* 0x0000100a080d7981 */ /* 0x000f64000c1e1900 */
[----:B------:R-:W-:Y:S02]  /*06b0*/  IMAD.X R19, R17, 0x1, R21, P0 ;  /* 0x0000000111137824 */ /* 0x000fe400000e0615 */
[----:B------:R-:W5:Y:S04]  /*06c0*/  LDG.E R16, desc[UR10][R16.64] ;  /* 0x0000000a10107981 */ /* 0x000f68000c1e1900 */
[----:B------:R-:W5:Y:S04]  /*06d0*/  LDG.E R11, desc[UR10][R18.64] ;  /* 0x0000000a120b7981 */ /* 0x000f68000c1e1900 */
[----:B------:R-:W5:Y:S04]  /*06e0*/  LDG.E R26, desc[UR10][R8.64+0x18] ;  /* 0x0000180a081a7981 */ /* 0x000f68000c1e1900 */
[----:B------:R-:W5:Y:S01]  /*06f0*/  LDG.E R15, desc[UR10][R8.64+0x1c] ;  /* 0x00001c0a080f7981 */ /* 0x000f62000c1e1900 */
[----:B--2---:R-:W-:Y:S01]  /*0700*/  FFMA R28, R22, R6, R7 ;  /* 0x00000006161c7223 */ /* 0x004fe20000000007 */
[----:B------:R-:W-:-:S02]  /*0710*/  IADD3 R6, P0, PT, R18, R25, RZ ;  /* 0x0000001912067210 */ /* 0x000fc40007f1e0ff */
[----:B------:R-:W2:Y:S02]  /*0720*/  LDG.E R22, desc[UR10][R8.64+0x14] ;  /* 0x0000140a08167981 */ /* 0x000ea4000c1e1900 */
[----:B------:R-:W-:-:S06]  /*0730*/  IADD3.X R7, PT, PT, R19, R21, RZ, P0, !PT ;  /* 0x0000001513077210 */ /* 0x000fcc00007fe4ff */
[----:B------:R-:W2:Y:S01]  /*0740*/  LDG.E R7, desc[UR10][R6.64] ;  /* 0x0000000a06077981 */ /* 0x000ea2000c1e1900 */
[----:B---3--:R-:W-:Y:S01]  /*0750*/  FFMA R20, R27, R20, R28 ;  /* 0x000000141b147223 */ /* 0x008fe2000000001c */
[----:B------:R-:W-:-:S03]  /*0760*/  UIADD3 UR8, UP1, UPT, UR8, -0x8, URZ ;  /* 0xfffffff808087890 */ /* 0x000fc6000ff3e0ff */
[----:B----4-:R-:W-:Y:S01]  /*0770*/  FFMA R29, R29, R12, R20 ;  /* 0x0000000c1d1d7223 */ /* 0x010fe20000000014 */
[----:B------:R-:W-:Y:S02]  /*0780*/  UIADD3.X UR9, UPT, UPT, UR9, -0x1, URZ, UP1, !UPT ;  /* 0xffffffff09097890 */ /* 0x000fe40008ffe4ff */
[----:B------:R-:W-:Y:S01]  /*0790*/  UISETP.NE.U32.AND UP1, UPT, UR8, URZ, UPT ;  /* 0x000000ff0800728c */ /* 0x000fe2000bf25070 */
[----:B-----5:R-:W-:-:S03]  /*07a0*/  FFMA R10, R24, R10, R29 ;  /* 0x0000000a180a7223 */ /* 0x020fc6000000001d */
[----:B------:R-:W-:Y:S01]  /*07b0*/  UISETP.NE.AND.EX UP1, UPT, UR9, URZ, UPT, UP1 ;  /* 0x000000ff0900728c */ /* 0x000fe2000bf25310 */
[----:B------:R-:W-:Y:S01]  /*07c0*/  FFMA R13, R13, R14, R10 ;  /* 0x0000000e0d0d7223 */ /* 0x000fe2000000000a */
[----:B------:R-:W-:-:S04]  /*07d0*/  UIADD3 UR4, UP2, UPT, UR4, 0x8, URZ ;  /* 0x0000000804047890 */ /* 0x000fc8000ff5e0ff */
[----:B------:R-:W-:Y:S01]  /*07e0*/  UIADD3.X UR5, UPT, UPT, URZ, UR5, URZ, UP2, !UPT ;  /* 0x00000005ff057290 */ /* 0x000fe200097fe4ff */
[----:B--2---:R-:W-:-:S04]  /*07f0*/  FFMA R13, R22, R16, R13 ;  /* 0x00000010160d7223 */ /* 0x004fc8000000000d */
[----:B------:R-:W-:-:S04]  /*0800*/  FFMA R26, R26, R11, R13 ;  /* 0x0000000b1a1a7223 */ /* 0x000fc8000000000d */
[----:B------:R-:W-:Y:S01]  /*0810*/  FFMA R7, R15, R7, R26 ;  /* 0x000000070f077223 */ /* 0x000fe2000000001a */
[----:B------:R-:W-:Y:S06]  /*0820*/  BRA.U UP1, `(.L_x_5) ;  /* 0xfffffffd010c7547 */ /* 0x000fec000b83ffff */
.L_x_4:
[----:B------:R-:W-:Y:S05]  /*0830*/  BRA.U !UP0, `(.L_x_3) ;  /* 0x0000000908207547 */ /* 0x000fea000b800000 */
[----:B------:R-:W-:Y:S02]  /*0840*/  UISETP.GE.U32.AND UP0, UPT, UR12, 0x4, UPT ;  /* 0x000000040c00788c */ /* 0x000fe4000bf06070 */
[----:B------:R-:W-:Y:S02]  /*0850*/  ULOP3.LUT UR9, UR14, 0x3, URZ, 0xc0, !UPT ;  /* 0x000000030e097892 */ /* 0x000fe4000f8ec0ff */
[----:B------:R-:W-:Y:S02]  /*0860*/  UISETP.GE.U32.AND.EX UP0, UPT, URZ, URZ, UPT, UP0 ;  /* 0x000000ffff00728c */ /* 0x000fe4000bf06100 */
[----:B------:R-:W-:-:S04]  /*0870*/  UISETP.NE.U32.AND UP1, UPT, UR9, URZ, UPT ;  /* 0x000000ff0900728c */ /* 0x000fc8000bf25070 */
[----:B------:R-:W-:-:S03]  /*0880*/  UISETP.NE.AND.EX UP1, UPT, URZ, URZ, UPT, UP1 ;  /* 0x000000ffff00728c */ /* 0x000fc6000bf25310 */
[----:B------:R-:W-:Y:S08]  /*0890*/  BRA.U !UP0, `(.L_x_6) ;  /* 0x0000000508047547 */ /* 0x000ff0000b800000 */
[----:B------:R-:W0:Y:S01]  /*08a0*/  LDCU.128 UR16, c[0x0][0x380] ;  /* 0x00007000ff1077ac */ /* 0x000e220008000c00 */
[----:B------:R-:W-:Y:S02]  /*08b0*/  HFMA2 R17, -RZ, RZ, 0, 0 ;  /* 0x00000000ff117431 */ /* 0x000fe400000001ff */
[----:B------:R-:W-:Y:S01]  /*08c0*/  IMAD R8, R4, UR14, RZ ;  /* 0x0000000e04087c24 */ /* 0x000fe2000f8e02ff */
[----:B------:R-:W1:Y:S01]  /*08d0*/  LDC R6, c[0x0][0x39c] ;  /* 0x0000e700ff067b82 */ /* 0x000e620000000800 */
[----:B------:R-:W-:Y:S01]  /*08e0*/  UIADD3 UR8, UPT, UPT, UR6, 0x1, URZ ;  /* 0x0000000106087890 */ /* 0x000fe2000fffe0ff */
[----:B------:R-:W-:Y:S01]  /*08f0*/  MOV R13, UR7 ;  /* 0x00000007000d7c02 */ /* 0x000fe20008000f00 */
[----:B------:R-:W-:Y:S01]  /*0900*/  IMAD R11, R3, UR15, R8 ;  /* 0x0000000f030b7c24 */ /* 0x000fe2000f8e0208 */
[----:B------:R-:W-:Y:S02]  /*0910*/  UIADD3 UR5, UPT, UPT, UR6, 0x2, URZ ;  /* 0x0000000206057890 */ /* 0x000fe4000fffe0ff */
[----:B------:R-:W-:Y:S01]  /*0920*/  IMAD.U32 R12, RZ, RZ, UR6 ;  /* 0x00000006ff0c7e24 */ /* 0x000fe2000f8e00ff */
[----:B------:R-:W-:Y:S01]  /*0930*/  UIADD3 UR4, UPT, UPT, UR6, 0x3, URZ ;  /* 0x0000000306047890 */ /* 0x000fe2000fffe0ff */
[----:B------:R-:W-:-:S02]  /*0940*/  IMAD.U32 R16, RZ, RZ, UR8 ;  /* 0x00000008ff107e24 */ /* 0x000fc4000f8e00ff */
[----:B------:R-:W-:-:S03]  /*0950*/  IMAD.WIDE.U32 R12, R3, UR14, R12 ;  /* 0x0000000e030c7c25 */ /* 0x000fc6000f8e000c */
[----:B------:R-:W-:Y:S01]  /*0960*/  MOV R8, UR4 ;  /* 0x0000000400087c02 */ /* 0x000fe20008000f00 */
[----:B------:R-:W-:Y:S01]  /*0970*/  IMAD.WIDE.U32 R16, R3, UR14, R16 ;  /* 0x0000000e03107c25 */ /* 0x000fe2000f8e0010 */
[C---:B------:R-:W-:Y:S02]  /*0980*/  IADD3 R13, PT, PT, R11.reuse, R13, RZ ;  /* 0x0000000d0b0d7210 */ /* 0x040fe40007ffe0ff */
[----:B0-----:R-:W-:Y:S01]  /*0990*/  LEA R24, P0, R12, UR16, 0x2 ;  /* 0x000000100c187c11 */ /* 0x001fe2000f8010ff */
[----:B------:R-:W-:Y:S01]  /*09a0*/  IMAD.IADD R9, R11, 0x1, R17 ;  /* 0x000000010b097824 */ /* 0x000fe200078e0211 */
[C---:B------:R-:W-:Y:S01]  /*09b0*/  LEA R14, P1, R16.reuse, UR16, 0x2 ;  /* 0x00000010100e7c11 */ /* 0x040fe2000f8210ff */
[----:B------:R-:W-:Y:S01]  /*09c0*/  IMAD.U32 R20, RZ, RZ, UR5 ;  /* 0x00000005ff147e24 */ /* 0x000fe2000f8e00ff */
[----:B------:R-:W-:Y:S01]  /*09d0*/  MOV R17, R5 ;  /* 0x0000000500117202 */ /* 0x000fe20000000f00 */
[----:B------:R-:W-:Y:S01]  /*09e0*/  IMAD.MOV.U32 R21, RZ, RZ, RZ ;  /* 0x000000ffff157224 */ /* 0x000fe200078e00ff */
[----:B------:R-:W-:Y:S01]  /*09f0*/  LEA.HI.X R15, R16, UR17, R9, 0x2, P1 ;  /* 0x00000011100f7c11 */ /* 0x000fe200088f1409 */
[----:B------:R-:W-:Y:S01]  /*0a00*/  IMAD R23, R0, UR7, RZ ;  /* 0x0000000700177c24 */ /* 0x000fe2000f8e02ff */
[----:B------:R-:W-:Y:S01]  /*0a10*/  MOV R9, RZ ;  /* 0x000000ff00097202 */ /* 0x000fe20000000f00 */
[C---:B------:R-:W-:Y:S01]  /*0a20*/  IMAD.WIDE.U32 R20, R3.reuse, UR14, R20 ;  /* 0x0000000e03147c25 */ /* 0x040fe2000f8e0014 */
[----:B------:R-:W-:Y:S01]  /*0a30*/  LEA.HI.X R25, R12, UR17, R13, 0x2, P0 ;  /* 0x000000110c197c11 */ /* 0x000fe200080f140d */
[----:B------:R-:W2:Y:S02]  /*0a40*/  LDG.E R14, desc[UR10][R14.64] ;  /* 0x0000000a0e0e7981 */ /* 0x000ea4000c1e1900 */
[----:B------:R-:W-:Y:S01]  /*0a50*/  IMAD.WIDE.U32 R8, R3, UR14, R8 ;  /* 0x0000000e03087c25 */ /* 0x000fe2000f8e0008 */
[C---:B------:R-:W-:Y:S01]  /*0a60*/  IADD3 R13, PT, PT, R11.reuse, R21, RZ ;  /* 0x000000150b0d7210 */ /* 0x040fe20007ffe0ff */
[----:B------:R-:W3:Y:S01]  /*0a70*/  LDG.E R24, desc[UR10][R24.64] ;  /* 0x0000000a18187981 */ /* 0x000ee2000c1e1900 */
[----:B------:R-:W-:Y:S01]  /*0a80*/  LEA R12, P0, R20, UR16, 0x2 ;  /* 0x00000010140c7c11 */ /* 0x000fe2000f8010ff */
[----:B------:R-:W-:Y:S01]  /*0a90*/  IMAD.MOV.U32 R16, RZ, RZ, R2 ;  /* 0x000000ffff107224 */ /* 0x000fe200078e0002 */
[----:B------:R-:W-:Y:S01]  /*0aa0*/  LEA R10, P1, R8, UR16, 0x2 ;  /* 0x00000010080a7c11 */ /* 0x000fe2000f8210ff */
[----:B------:R-:W-:Y:S01]  /*0ab0*/  IMAD.IADD R11, R11, 0x1, R9 ;  /* 0x000000010b0b7824 */ /* 0x000fe200078e0209 */
[----:B------:R-:W-:Y:S01]  /*0ac0*/  LEA.HI.X R13, R20, UR17, R13, 0x2, P0 ;  /* 0x00000011140d7c11 */ /* 0x000fe200080f140d */
[----:B------:R-:W-:-:S03]  /*0ad0*/  IMAD.WIDE.U32 R18, R0, UR6, R16 ;  /* 0x0000000600127c25 */ /* 0x000fc6000f8e0010 */
[----:B------:R-:W-:Y:S01]  /*0ae0*/  LEA.HI.X R11, R8, UR17, R11, 0x2, P1 ;  /* 0x00000011080b7c11 */ /* 0x000fe200088f140b */
[----:B-1----:R-:W-:Y:S01]  /*0af0*/  IMAD R9, R6, UR6, R23 ;  /* 0x0000000606097c24 */ /* 0x002fe2000f8e0217 */
[----:B------:R-:W-:Y:S01]  /*0b00*/  LEA R8, P0, R18, UR18, 0x2 ;  /* 0x0000001212087c11 */ /* 0x000fe2000f8010ff */
[----:B------:R-:W-:Y:S01]  /*0b10*/  IMAD.WIDE.U32 R22, R0, UR8, R16 ;  /* 0x0000000800167c25 */ /* 0x000fe2000f8e0010 */
[----:B------:R-:W4:Y:S02]  /*0b20*/  LDG.E R12, desc[UR10][R12.64] ;  /* 0x0000000a0c0c7981 */ /* 0x000f24000c1e1900 */
[----:B------:R-:W-:Y:S01]  /*0b30*/  IADD3 R9, PT, PT, R19, R9, RZ ;  /* 0x0000000913097210 */ /* 0x000fe20007ffe0ff */
[----:B------:R-:W-:Y:S01]  /*0b40*/  IMAD R19, R6, UR8, R23 ;  /* 0x0000000806137c24 */ /* 0x000fe2000f8e0217 */
[----:B------:R-:W5:Y:S01]  /*0b50*/  LDG.E R10, desc[UR10][R10.64] ;  /* 0x0000000a0a0a7981 */ /* 0x000f62000c1e1900 */
[----:B------:R-:W-:Y:S01]  /*0b60*/  IMAD.WIDE.U32 R20, R0, UR5, R16 ;  /* 0x0000000500147c25 */ /* 0x000fe2000f8e0010 */
[----:B------:R-:W-:-:S02]  /*0b70*/  LEA.HI.X R9, R18, UR19, R9, 0x2, P0 ;  /* 0x0000001312097c11 */ /* 0x000fc400080f1409 */
[----:B------:R-:W-:Y:S01]  /*0b80*/  LEA R18, P0, R22, UR18, 0x2 ;  /* 0x0000001216127c11 */ /* 0x000fe2000f8010ff */
[----:B------:R-:W-:Y:S02]  /*0b90*/  IMAD R21, R6, UR5, R21 ;  /* 0x0000000506157c24 */ /* 0x000fe4000f8e0215 */
[----:B------:R-:W-:Y:S01]  /*0ba0*/  IMAD.WIDE.U32 R16, R0, UR4, R16 ;  /* 0x0000000400107c25 */ /* 0x000fe2000f8e0010 */
[----:B------:R-:W-:Y:S01]  /*0bb0*/  LEA.HI.X R19, R22, UR19, R19, 0x2, P0 ;  /* 0x0000001316137c11 */ /* 0x000fe200080f1413 */
[----:B------:R-:W3:Y:S01]  /*0bc0*/  LDG.E R8, desc[UR10][R8.64] ;  /* 0x0000000a08087981 */ /* 0x000ee2000c1e1900 */
[----:B------:R-:W-:Y:S01]  /*0bd0*/  LEA R22, P0, R20, UR18, 0x2 ;  /* 0x0000001214167c11 */ /* 0x000fe2000f8010ff */
[----:B------:R-:W-:Y:S02]  /*0be0*/  IMAD R17, R6, UR4, R17 ;  /* 0x0000000406117c24 */ /* 0x000fe4000f8e0211 */
[----:B------:R-:W2:Y:S01]  /*0bf0*/  LDG.E R18, desc[UR10][R18.64] ;  /* 0x0000000a12127981 */ /* 0x000ea2000c1e1900 */
[----:B------:R-:W-:-:S02]  /*0c00*/  LEA.HI.X R23, R20, UR19, R21, 0x2, P0 ;  /* 0x0000001314177c11 */ /* 0x000fc400080f1415 */
[----:B------:R-:W-:-:S03]  /*0c10*/  LEA R20, P0, R16, UR18, 0x2 ;  /* 0x0000001210147c11 */ /* 0x000fc6000f8010ff */
[----:B------:R-:W4:Y:S01]  /*0c20*/  LDG.E R22, desc[UR10][R22.64] ;  /* 0x0000000a16167981 */ /* 0x000f22000c1e1900 */
[----:B------:R-:W-:-:S05]  /*0c30*/  LEA.HI.X R21, R16, UR19, R17, 0x2, P0 ;  /* 0x0000001310157c11 */ /* 0x000fca00080f1411 */
[----:B------:R-:W5:Y:S01]  /*0c40*/  LDG.E R20, desc[UR10][R20.64] ;  /* 0x0000000a14147981 */ /* 0x000f62000c1e1900 */
[----:B------:R-:W-:Y:S01]  /*0c50*/  UIADD3 UR6, UPT, UPT, UR6, 0x4, URZ ;  /* 0x0000000406067890 */ /* 0x000fe2000fffe0ff */
[----:B------:R-:W-:Y:S01]  /*0c60*/  UMOV UR7, URZ ;  /* 0x000000ff00077c82 */ /* 0x000fe20008000000 */
[----:B---3--:R-:W-:-:S04]  /*0c70*/  FFMA R7, R24, R8, R7 ;  /* 0x0000000818077223 */ /* 0x008fc80000000007 */
[----:B--2---:R-:W-:-:S04]  /*0c80*/  FFMA R7, R14, R18, R7 ;  /* 0x000000120e077223 */ /* 0x004fc80000000007 */
[----:B----4-:R-:W-:-:S04]  /*0c90*/  FFMA R7, R12, R22, R7 ;  /* 0x000000160c077223 */ /* 0x010fc80000000007 */
[----:B-----5:R-:W-:-:S07]  /*0ca0*/  FFMA R7, R10, R20, R7 ;  /* 0x000000140a077223 */ /* 0x020fce0000000007 */
.L_x_6:
[----:B------:R-:W-:Y:S05]  /*0cb0*/  BRA.U !UP1, `(.L_x_3) ;  /* 0x0000000509007547 */ /* 0x000fea000b800000 */
[----:B------:R-:W-:Y:S02]  /*0cc0*/  UISETP.NE.U32.AND UP0, UPT, UR9, 0x1, UPT ;  /* 0x000000010900788c */ /* 0x000fe4000bf05070 */
[----:B------:R-:W-:Y:S02]  /*0cd0*/  ULOP3.LUT UR4, UR14, 0x1, URZ, 0xc0, !UPT ;  /* 0x000000010e047892 */ /* 0x000fe4000f8ec0ff */
[----:B------:R-:W-:Y:S02]  /*0ce0*/  UISETP.NE.AND.EX UP0, UPT, URZ, URZ, UPT, UP0 ;  /* 0x000000ffff00728c */ /* 0x000fe4000bf05300 */
[----:B------:R-:W-:-:S04]  /*0cf0*/  UISETP.NE.U32.AND UP1, UPT, UR4, 0x1, UPT ;  /* 0x000000010400788c */ /* 0x000fc8000bf25070 */
[----:B------:R-:W-:-:S03]  /*0d00*/  UISETP.NE.U32.AND.EX UP1, UPT, URZ, URZ, UPT, UP1 ;  /* 0x000000ffff00728c */ /* 0x000fc6000bf25110 */
[----:B------:R-:W-:Y:S08]  /*0d10*/  BRA.U !UP0, `(.L_x_7) ;  /* 0x0000000108947547 */ /* 0x000ff0000b800000 */
[----:B------:R-:W0:Y:S01]  /*0d20*/  LDC R21, c[0x0][0x39c] ;  /* 0x0000e700ff157b82 */ /* 0x000e220000000800 */
[----:B------:R-:W1:Y:S01]  /*0d30*/  LDCU.128 UR16, c[0x0][0x380] ;  /* 0x00007000ff1077ac */ /* 0x000e620008000c00 */
[----:B------:R-:W-:Y:S01]  /*0d40*/  MOV R14, UR6 ;  /* 0x00000006000e7c02 */ /* 0x000fe20008000f00 */
[----:B------:R-:W-:Y:S01]  /*0d50*/  IMAD.U32 R15, RZ, RZ, UR7 ;  /* 0x00000007ff0f7e24 */ /* 0x000fe2000f8e00ff */
[----:B------:R-:W-:Y:S01]  /*0d60*/  MOV R16, R2 ;  /* 0x0000000200107202 */ /* 0x000fe20000000f00 */
[----:B------:R-:W-:Y:S01]  /*0d70*/  IMAD R6, R4, UR14, RZ ;  /* 0x0000000e04067c24 */ /* 0x000fe2000f8e02ff */
[----:B------:R-:W-:Y:S01]  /*0d80*/  UIADD3 UR4, UPT, UPT, UR6, 0x1, URZ ;  /* 0x0000000106047890 */ /* 0x000fe2000fffe0ff */
[----:B------:R-:W-:Y:S01]  /*0d90*/  IMAD.WIDE.U32 R14, R3, UR14, R14 ;  /* 0x0000000e030e7c25 */ /* 0x000fe2000f8e000e */
[----:B------:R-:W-:-:S03]  /*0da0*/  MOV R17, R5 ;  /* 0x0000000500117202 */ /* 0x000fc60000000f00 */
[----:B------:R-:W-:Y:S02]  /*0db0*/  HFMA2 R13, -RZ, RZ, 0, 0 ;  /* 0x00000000ff0d7431 */ /* 0x000fe400000001ff */
[----:B------:R-:W-:Y:S02]  /*0dc0*/  IMAD R23, R3, UR15, R6 ;  /* 0x0000000f03177c24 */ /* 0x000fe4000f8e0206 */
[C---:B------:R-:W-:Y:S02]  /*0dd0*/  IMAD R6, R0.reuse, UR7, RZ ;  /* 0x0000000700067c24 */ /* 0x040fe4000f8e02ff */
[----:B------:R-:W-:Y:S01]  /*0de0*/  IMAD.WIDE.U32 R8, R0, UR6, R16 ;  /* 0x0000000600087c25 */ /* 0x000fe2000f8e0010 */
[----:B------:R-:W-:Y:S02]  /*0df0*/  IADD3 R11, PT, PT, R23, R15, RZ ;  /* 0x0000000f170b7210 */ /* 0x000fe40007ffe0ff */
[----:B-1----:R-:W-:Y:S01]  /*0e00*/  LEA R10, P0, R14, UR16, 0x2 ;  /* 0x000000100e0a7c11 */ /* 0x002fe2000f8010ff */
[----:B------:R-:W-:-:S02]  /*0e10*/  IMAD.U32 R12, RZ, RZ, UR4 ;  /* 0x00000004ff0c7e24 */ /* 0x000fc4000f8e00ff */
[----:B------:R-:W-:Y:S01]  /*0e20*/  IMAD.WIDE.U32 R18, R0, UR4, R16 ;  /* 0x0000000400127c25 */ /* 0x000fe2000f8e0010 */
[----:B------:R-:W-:Y:S02]  /*0e30*/  LEA.HI.X R11, R14, UR17, R11, 0x2, P0 ;  /* 0x000000110e0b7c11 */ /* 0x000fe400080f140b */
[----:B------:R-:W-:Y:S01]  /*0e40*/  LEA R14, P0, R8, UR18, 0x2 ;  /* 0x00000012080e7c11 */ /* 0x000fe2000f8010ff */
[----:B0-----:R-:W-:Y:S02]  /*0e50*/  IMAD R15, R21, UR6, R6 ;  /* 0x00000006150f7c24 */ /* 0x001fe4000f8e0206 */
[----:B------:R-:W-:Y:S01]  /*0e60*/  IMAD.WIDE.U32 R12, R3, UR14, R12 ;  /* 0x0000000e030c7c25 */ /* 0x000fe2000f8e000c */
[----:B------:R-:W2:Y:S03]  /*0e70*/  LDG.E R10, desc[UR10][R10.64] ;  /* 0x0000000a0a0a7981 */ /* 0x000ea6000c1e1900 */
[----:B------:R-:W-:Y:S01]  /*0e80*/  IMAD.IADD R15, R9, 0x1, R15 ;  /* 0x00000001090f7824 */ /* 0x000fe200078e020f */
[----:B------:R-:W-:Y:S01]  /*0e90*/  LEA R16, P1, R12, UR16, 0x2 ;  /* 0x000000100c107c11 */ /* 0x000fe2000f8210ff */
[----:B------:R-:W-:Y:S01]  /*0ea0*/  IMAD R21, R21, UR4, R19 ;  /* 0x0000000415157c24 */ /* 0x000fe2000f8e0213 */
[----:B------:R-:W-:-:S02]  /*0eb0*/  IADD3 R23, PT, PT, R23, R13, RZ ;  /* 0x0000000d17177210 */ /* 0x000fc40007ffe0ff */
[----:B------:R-:W-:Y:S02]  /*0ec0*/  LEA.HI.X R15, R8, UR19, R15, 0x2, P0 ;  /* 0x00000013080f7c11 */ /* 0x000fe400080f140f */
[----:B------:R-:W-:Y:S02]  /*0ed0*/  LEA R8, P0, R18, UR18, 0x2 ;  /* 0x0000001212087c11 */ /* 0x000fe4000f8010ff */
[----:B------:R-:W-:Y:S01]  /*0ee0*/  LEA.HI.X R17, R12, UR17, R23, 0x2, P1 ;  /* 0x000000110c117c11 */ /* 0x000fe200088f1417 */
[----:B------:R-:W2:Y:S01]  /*0ef0*/  LDG.E R14, desc[UR10][R14.64] ;  /* 0x0000000a0e0e7981 */ /* 0x000ea2000c1e1900 */
[----:B------:R-:W-:-:S03]  /*0f00*/  LEA.HI.X R9, R18, UR19, R21, 0x2, P0 ;  /* 0x0000001312097c11 */ /* 0x000fc600080f1415 */
[----:B------:R-:W3:Y:S04]  /*0f10*/  LDG.E R16, desc[UR10][R16.64] ;  /* 0x0000000a10107981 */ /* 0x000ee8000c1e1900 */
[----:B------:R-:W3:Y:S01]  /*0f20*/  LDG.E R8, desc[UR10][R8.64] ;  /* 0x0000000a08087981 */ /* 0x000ee2000c1e1900 */
[----:B------:R-:W-:Y:S01]  /*0f30*/  UIADD3 UR6, UPT, UPT, UR6, 0x2, URZ ;  /* 0x0000000206067890 */ /* 0x000fe2000fffe0ff */
[----:B------:R-:W-:Y:S01]  /*0f40*/  UMOV UR7, URZ ;  /* 0x000000ff00077c82 */ /* 0x000fe20008000000 */
[----:B--2---:R-:W-:-:S04]  /*0f50*/  FFMA R7, R10, R14, R7 ;  /* 0x0000000e0a077223 */ /* 0x004fc80000000007 */
[----:B---3--:R-:W-:-:S07]  /*0f60*/  FFMA R7, R16, R8, R7 ;  /* 0x0000000810077223 */ /* 0x008fce0000000007 */
.L_x_7:
[----:B------:R-:W-:Y:S05]  /*0f70*/  BRA.U UP1, `(.L_x_3) ;  /* 0x0000000101507547 */ /* 0x000fea000b800000 */
[----:B------:R-:W0:Y:S01]  /*0f80*/  LDC R13, c[0x0][0x39c] ;  /* 0x0000e700ff0d7b82 */ /* 0x000e220000000800 */
[----:B------:R-:W1:Y:S01]  /*0f90*/  LDCU.128 UR16, c[0x0][0x380] ;  /* 0x00007000ff1077ac */ /* 0x000e620008000c00 */
[----:B------:R-:W-:Y:S01]  /*0fa0*/  IMAD R6, R0, UR7, RZ ;  /* 0x0000000700067c24 */ /* 0x000fe2000f8e02ff */
[----:B------:R-:W-:Y:S01]  /*0fb0*/  MOV R8, UR6 ;  /* 0x0000000600087c02 */ /* 0x000fe20008000f00 */
[----:B------:R-:W-:Y:S02]  /*0fc0*/  IMAD.U32 R9, RZ, RZ, UR7 ;  /* 0x00000007ff097e24 */ /* 0x000fe4000f8e00ff */
[----:B0-----:R-:W-:Y:S02]  /*0fd0*/  IMAD R13, R13, UR6, R6 ;  /* 0x000000060d0d7c24 */ /* 0x001fe4000f8e0206 */
[----:B------:R-:W-:Y:S01]  /*0fe0*/  IMAD R6, R4, UR14, RZ ;  /* 0x0000000e04067c24 */ /* 0x000fe2000f8e02ff */
[----:B------:R-:W-:-:S03]  /*0ff0*/  MOV R4, R2 ;  /* 0x0000000200047202 */ /* 0x000fc60000000f00 */
[----:B------:R-:W-:Y:S02]  /*1000*/  IMAD R15, R3, UR15, R6 ;  /* 0x0000000f030f7c24 */ /* 0x000fe4000f8e0206 */
[----:B------:R-:W-:-:S04]  /*1010*/  IMAD.WIDE.U32 R10, R0, UR6, R4 ;  /* 0x00000006000a7c25 */ /* 0x000fc8000f8e0004 */
[----:B------:R-:W-:Y:S01]  /*1020*/  IMAD.WIDE.U32 R4, R3, UR14, R8 ;  /* 0x0000000e03047c25 */ /* 0x000fe2000f8e0008 */
[----:B-1----:R-:W-:Y:S02]  /*1030*/  LEA R12, P1, R10, UR18, 0x2 ;  /* 0x000000120a0c7c11 */ /* 0x002fe4000f8210ff */
[----:B------:R-:W-:Y:S01]  /*1040*/  IADD3 R9, PT, PT, R11, R13, RZ ;  /* 0x0000000d0b097210 */ /* 0x000fe20007ffe0ff */
[----:B------:R-:W-:Y:S01]  /*1050*/  IMAD.IADD R5, R15, 0x1, R5 ;  /* 0x000000010f057824 */ /* 0x000fe200078e0205 */
[----:B------:R-:W-:Y:S02]  /*1060*/  LEA R8, P0, R4, UR16, 0x2 ;  /* 0x0000001004087c11 */ /* 0x000fe4000f8010ff */
[----:B------:R-:W-:Y:S02]  /*1070*/  LEA.HI.X R13, R10, UR19, R9, 0x2, P1 ;  /* 0x000000130a0d7c11 */ /* 0x000fe400088f1409 */
[----:B------:R-:W-:-:S03]  /*1080*/  LEA.HI.X R9, R4, UR17, R5, 0x2, P0 ;  /* 0x0000001104097c11 */ /* 0x000fc600080f1405 */
[----:B------:R-:W2:Y:S04]  /*1090*/  LDG.E R12, desc[UR10][R12.64] ;  /* 0x0000000a0c0c7981 */ /* 0x000ea8000c1e1900 */
[----:B------:R-:W2:Y:S02]  /*10a0*/  LDG.E R8, desc[UR10][R8.64] ;  /* 0x0000000a08087981 */ /* 0x000ea4000c1e1900 */
[----:B--2---:R-:W-:-:S07]  /*10b0*/  FFMA R7, R8, R12, R7 ;  /* 0x0000000c08077223 */ /* 0x004fce0000000007 */
.L_x_3:
[----:B------:R-:W0:Y:S01]  /*10c0*/  LDCU UR6, c[0x0][0x39c] ;  /* 0x00007380ff0677ac */ /* 0x000e220008000800 */
[----:B------:R-:W-:Y:S02]  /*10d0*/  SHF.R.S32.HI R9, RZ, 0x1f, R3 ;  /* 0x0000001fff097819 */ /* 0x000fe40000011403 */
[----:B------:R-:W-:Y:S01]  /*10e0*/  SHF.R.S32.HI R5, RZ, 0x1f, R2 ;  /* 0x0000001fff057819 */ /* 0x000fe20000011402 */
[----:B------:R-:W1:Y:S01]  /*10f0*/  LDCU.64 UR4, c[0x0][0x390] ;  /* 0x00007200ff0477ac */ /* 0x000e620008000a00 */
[----:B------:R-:W-:Y:S01]  /*1100*/  MOV R4, R2 ;  /* 0x0000000200047202 */ /* 0x000fe20000000f00 */
[----:B------:R-:W-:-:S04]  /*1110*/  IMAD R6, R9, R0, RZ ;  /* 0x0000000009067224 */ /* 0x000fc800078e02ff */
[----:B------:R-:W-:-:S04]  /*1120*/  IMAD.WIDE.U32 R4, R3, R0, R4 ;  /* 0x0000000003047225 */ /* 0x000fc800078e0004 */
[----:B0-----:R-:W-:Y:S01]  /*1130*/  IMAD R3, R3, UR6, R6 ;  /* 0x0000000603037c24 */ /* 0x001fe2000f8e0206 */
[----:B-1----:R-:W-:-:S04]  /*1140*/  LEA R2, P0, R4, UR4, 0x2 ;  /* 0x0000000404027c11 */ /* 0x002fc8000f8010ff */
[----:B------:R-:W-:-:S04]  /*1150*/  IADD3 R3, PT, PT, R5, R3, RZ ;  /* 0x0000000305037210 */ /* 0x000fc80007ffe0ff */
[----:B------:R-:W-:Y:S01]  /*1160*/  LEA.HI.X R3, R4, UR5, R3, 0x2, P0 ;  /* 0x0000000504037c11 */ /* 0x000fe200080f1403 */
[----:B------:R-:W0:Y:S04]  /*1170*/  LDCU.64 UR4, c[0x0][0x3b0] ;  /* 0x00007600ff0477ac */ /* 0x000e280008000a00 */
[----:B------:R-:W0:Y:S02]  /*1180*/  LDG.E R0, desc[UR10][R2.64] ;  /* 0x0000000a02007981 */ /* 0x000e24000c1e1900 */
[----:B0-----:R-:W-:-:S04]  /*1190*/  FMUL R0, R0, UR5 ;  /* 0x0000000500007c20 */ /* 0x001fc80008400000 */
[----:B------:R-:W-:-:S05]  /*11a0*/  FFMA R7, R7, UR4, R0 ;  /* 0x0000000407077c23 */ /* 0x000fca0008000000 */
[----:B------:R-:W-:Y:S01]  /*11b0*/  STG.E desc[UR10][R2.64], R7 ;  /* 0x0000000702007986 */ /* 0x000fe2000c10190a */
[----:B------:R-:W-:Y:S05]  /*11c0*/  EXIT ;  /* 0x000000000000794d */ /* 0x000fea0003800000 */
        .weak           $__internal_0_$__cuda_sm20_div_u64
        .type           $__internal_0_$__cuda_sm20_div_u64,@function
        .size           $__internal_0_$__cuda_sm20_div_u64,(.L_x_10 - $__internal_0_$__cuda_sm20_div_u64)
$__internal_0_$__cuda_sm20_div_u64:
[----:B------:R-:W0:Y:S01]  /*11d0*/  LDCU.64 UR4, c[0x0][0x398] ;  /* 0x00007300ff0477ac */ /* 0x000e220008000a00 */
[----:B------:R-:W1:Y:S01]  /*11e0*/  LDC.64 R2, c[0x0][0x398] ;  /* 0x0000e600ff027b82 */ /* 0x000e620000000a00 */
[----:B0-----:R-:W0:Y:S08]  /*11f0*/  I2F.U64.RP R10, UR4 ;  /* 0x00000004000a7d12 */ /* 0x001e300008309000 */
[----:B0-----:R-:W0:Y:S02]  /*1200*/  MUFU.RCP R10, R10 ;  /* 0x0000000a000a7308 */ /* 0x001e240000001000 */
[----:B0-----:R-:W-:-:S06]  /*1210*/  VIADD R6, R10, 0x1ffffffe ;  /* 0x1ffffffe0a067836 */ /* 0x001fcc0000000000 */
[----:B------:R-:W1:Y:S02]  /*1220*/  F2I.U64.TRUNC R6, R6 ;  /* 0x0000000600067311 */ /* 0x000e64000020d800 */
[----:B-1----:R-:W-:-:S04]  /*1230*/  IMAD.WIDE.U32 R8, R6, R2, RZ ;  /* 0x0000000206087225 */ /* 0x002fc800078e00ff */
[----:B------:R-:W-:Y:S01]  /*1240*/  IMAD R9, R6, R3, R9 ;  /* 0x0000000306097224 */ /* 0x000fe200078e0209 */
[----:B------:R-:W-:-:S03]  /*1250*/  IADD3 R11, P0, PT, RZ, -R8, RZ ;  /* 0x80000008ff0b7210 */ /* 0x000fc60007f1e0ff */
[----:B------:R-:W-:Y:S02]  /*1260*/  IMAD R9, R7, R2, R9 ;  /* 0x0000000207097224 */ /* 0x000fe400078e0209 */
[----:B------:R-:W-:-:S03]  /*1270*/  IMAD.HI.U32 R8, R6, R11, RZ ;  /* 0x0000000b06087227 */ /* 0x000fc600078e00ff */
[----:B------:R-:W-:Y:S02]  /*1280*/  IADD3.X R13, PT, PT, RZ, ~R9, RZ, P0, !PT ;  /* 0x80000009ff0d7210 */ /* 0x000fe400007fe4ff */
[----:B------:R-:W-:-:S03]  /*1290*/  MOV R9, R6 ;  /* 0x0000000600097202 */ /* 0x000fc60000000f00 */
[-C--:B------:R-:W-:Y:S02]  /*12a0*/  IMAD R15, R7, R13.reuse, RZ ;  /* 0x0000000d070f7224 */ /* 0x080fe400078e02ff */
[----:B------:R-:W-:-:S04]  /*12b0*/  IMAD.WIDE.U32 R8, P0, R6, R13, R8 ;  /* 0x0000000d06087225 */ /* 0x000fc80007800008 */
[----:B------:R-:W-:-:S04]  /*12c0*/  IMAD.HI.U32 R13, R7, R13, RZ ;  /* 0x0000000d070d7227 */ /* 0x000fc800078e00ff */
[----:B------:R-:W-:-:S05]  /*12d0*/  IMAD.HI.U32 R8, P1, R7, R11, R8 ;  /* 0x0000000b07087227 */ /* 0x000fca0007820008 */
[----:B------:R-:W-:Y:S01]  /*12e0*/  IADD3 R9, P2, PT, R15, R8, RZ ;  /* 0x000000080f097210 */ /* 0x000fe20007f5e0ff */
[----:B------:R-:W-:-:S04]  /*12f0*/  IMAD.X R8, R13, 0x1, R7, P0 ;  /* 0x000000010d087824 */ /* 0x000fc800000e0607 */
[----:B------:R-:W-:Y:S01]  /*1300*/  IMAD.WIDE.U32 R6, R9, R2, RZ ;  /* 0x0000000209067225 */ /* 0x000fe200078e00ff */
[----:B------:R-:W-:-:S03]  /*1310*/  IADD3.X R11, PT, PT, RZ, RZ, R8, P2, P1 ;  /* 0x000000ffff0b7210 */ /* 0x000fc600017e2408 */
[----:B------:R-:W-:Y:S01]  /*1320*/  IMAD R7, R9, R3, R7 ;  /* 0x0000000309077224 */ /* 0x000fe200078e0207 */
[----:B------:R-:W-:-:S03]  /*1330*/  IADD3 R13, P0, PT, RZ, -R6, RZ ;  /* 0x80000006ff0d7210 */ /* 0x000fc60007f1e0ff */
[----:B------:R-:W-:Y:S02]  /*1340*/  IMAD R7, R11, R2, R7 ;  /* 0x000000020b077224 */ /* 0x000fe400078e0207 */
[----:B------:R-:W-:-:S03]  /*1350*/  IMAD.HI.U32 R8, R9, R13, RZ ;  /* 0x0000000d09087227 */ /* 0x000fc600078e00ff */
[----:B------:R-:W-:Y:S01]  /*1360*/  IADD3.X R6, PT, PT, RZ, ~R7, RZ, P0, !PT ;  /* 0x80000007ff067210 */ /* 0x000fe200007fe4ff */
[----:B------:R-:W-:-:S04]  /*1370*/  IMAD.MOV.U32 R7, RZ, RZ, RZ ;  /* 0x000000ffff077224 */ /* 0x000fc800078e00ff */
[----:B------:R-:W-:-:S04]  /*1380*/  IMAD.WIDE.U32 R8, P0, R9, R6, R8 ;  /* 0x0000000609087225 */ /* 0x000fc80007800008 */
[C---:B------:R-:W-:Y:S02]  /*1390*/  IMAD R10, R11.reuse, R6, RZ ;  /* 0x000000060b0a7224 */ /* 0x040fe400078e02ff */
[----:B------:R-:W-:-:S04]  /*13a0*/  IMAD.HI.U32 R9, P1, R11, R13, R8 ;  /* 0x0000000d0b097227 */ /* 0x000fc80007820008 */
[----:B------:R-:W-:Y:S01]  /*13b0*/  IMAD.HI.U32 R6, R11, R6, RZ ;  /* 0x000000060b067227 */ /* 0x000fe200078e00ff */
[----:B------:R-:W-:-:S04]  /*13c0*/  IADD3 R9, P2, PT, R10, R9, RZ ;  /* 0x000000090a097210 */ /* 0x000fc80007f5e0ff */
[----:B------:R-:W-:Y:S01]  /*13d0*/  IADD3.X R11, PT, PT, R6, R11, RZ, P0, !PT ;  /* 0x0000000b060b7210 */ /* 0x000fe200007fe4ff */
[----:B------:R-:W-:-:S03]  /*13e0*/  IMAD.HI.U32 R6, R9, R5, RZ ;  /* 0x0000000509067227 */ /* 0x000fc600078e00ff */
[----:B------:R-:W-:Y:S01]  /*13f0*/  IADD3.X R11, PT, PT, RZ, RZ, R11, P2, P1 ;  /* 0x000000ffff0b7210 */ /* 0x000fe200017e240b */
[----:B------:R-:W-:-:S04]  /*1400*/  IMAD.WIDE.U32 R6, R9, R4, R6 ;  /* 0x0000000409067225 */ /* 0x000fc800078e0006 */
[C---:B------:R-:W-:Y:S02]  /*1410*/  IMAD R9, R11.reuse, R4, RZ ;  /* 0x000000040b097224 */ /* 0x040fe400078e02ff */
[----:B------:R-:W-:-:S04]  /*1420*/  IMAD.HI.U32 R6, P0, R11, R5, R6 ;  /* 0x000000050b067227 */ /* 0x000fc80007800006 */
[----:B------:R-:W-:Y:S01]  /*1430*/  IMAD.HI.U32 R8, R11, R4, RZ ;  /* 0x000000040b087227 */ /* 0x000fe200078e00ff */
[----:B------:R-:W-:-:S04]  /*1440*/  IADD3 R9, P1, PT, R9, R6, RZ ;  /* 0x0000000609097210 */ /* 0x000fc80007f3e0ff */
[----:B------:R-:W-:Y:S01]  /*1450*/  IADD3.X R8, PT, PT, R8, RZ, RZ, P0, !PT ;  /* 0x000000ff08087210 */ /* 0x000fe200007fe4ff */
[----:B------:R-:W-:-:S03]  /*1460*/  IMAD.WIDE.U32 R6, R9, R2, RZ ;  /* 0x0000000209067225 */ /* 0x000fc600078e00ff */
[----:B------:R-:W-:Y:S01]  /*1470*/  IADD3.X R11, PT, PT, RZ, R8, RZ, P1, !PT ;  /* 0x00000008ff0b7210 */ /* 0x000fe20000ffe4ff */
[----:B------:R-:W-:Y:S01]  /*1480*/  IMAD R7, R9, R3, R7 ;  /* 0x0000000309077224 */ /* 0x000fe200078e0207 */
[----:B------:R-:W-:-:S03]  /*1490*/  IADD3 R13, P1, PT, -R6, R5, RZ ;  /* 0x00000005060d7210 */ /* 0x000fc60007f3e1ff */
[-C--:B------:R-:W-:Y:S01]  /*14a0*/  IMAD R7, R11, R2.reuse, R7 ;  /* 0x000000020b077224 */ /* 0x080fe200078e0207 */
[----:B------:R-:W-:-:S03]  /*14b0*/  ISETP.GE.U32.AND P0, PT, R13, R2, PT ;  /* 0x000000020d00720c */ /* 0x000fc60003f06070 */
[----:B------:R-:W-:Y:S01]  /*14c0*/  IMAD.X R8, R4, 0x1, ~R7, P1 ;  /* 0x0000000104087824 */ /* 0x000fe200008e0e07 */
[----:B------:R-:W-:Y:S02]  /*14d0*/  IADD3 R7, P1, PT, R13, -R2, RZ ;  /* 0x800000020d077210 */ /* 0x000fe40007f3e0ff */
[----:B------:R-:W-:Y:S02]  /*14e0*/  IADD3 R4, PT, PT, R9, 0x1, RZ ;  /* 0x0000000109047810 */ /* 0x000fe40007ffe0ff */
[CC--:B------:R-:W-:Y:S02]  /*14f0*/  ISETP.GE.U32.AND.EX P0, PT, R8.reuse, R3.reuse, PT, P0 ;  /* 0x000000030800720c */ /* 0x0c0fe40003f06100 */
[----:B------:R-:W-:Y:S02]  /*1500*/  IADD3.X R6, PT, PT, R8, ~R3, RZ, P1, !PT ;  /* 0x8000000308067210 */ /* 0x000fe40000ffe4ff */
[----:B------:R-:W-:Y:S02]  /*1510*/  SEL R7, R7, R13, P0 ;  /* 0x0000000d07077207 */ /* 0x000fe40000000000 */
[----:B------:R-:W-:-:S02]  /*1520*/  SEL R6, R6, R8, P0 ;  /* 0x0000000806067207 */ /* 0x000fc40000000000 */
[----:B------:R-:W-:Y:S02]  /*1530*/  SEL R9, R4, R9, P0 ;  /* 0x0000000904097207 */ /* 0x000fe40000000000 */
[----:B------:R-:W-:Y:S02]  /*1540*/  ISETP.GE.U32.AND P0, PT, R7, R2, PT ;  /* 0x000000020700720c */ /* 0x000fe40003f06070 */
[----:B------:R-:W-:Y:S01]  /*1550*/  ISETP.NE.U32.AND P1, PT, R2, RZ, PT ;  /* 0x000000ff0200720c */ /* 0x000fe20003f25070 */
[----:B------:R-:W-:Y:S01]  /*1560*/  VIADD R4, R9, 0x1 ;  /* 0x0000000109047836 */ /* 0x000fe20000000000 */
[----:B------:R-:W-:Y:S02]  /*1570*/  ISETP.GE.U32.AND.EX P0, PT, R6, R3, PT, P0 ;  /* 0x000000030600720c */ /* 0x000fe40003f06100 */
[----:B------:R-:W-:Y:S01]  /*1580*/  ISETP.NE.AND.EX P1, PT, R3, RZ, PT, P1 ;  /* 0x000000ff0300720c */ /* 0x000fe20003f25310 */
[----:B------:R-:W-:Y:S01]  /*1590*/  HFMA2 R3, -RZ, RZ, 0, 0 ;  /* 0x00000000ff037431 */ /* 0x000fe200000001ff */
[----:B------:R-:W-:-:S02]  /*15a0*/  MOV R2, R0 ;  /* 0x0000000000027202 */ /* 0x000fc40000000f00 */
[----:B------:R-:W-:-:S04]  /*15b0*/  SEL R4, R4, R9, P0 ;  /* 0x0000000904047207 */ /* 0x000fc80000000000 */
[----:B------:R-:W-:Y:S01]  /*15c0*/  SEL R4, R4, 0xffffffff, P1 ;  /* 0xffffffff04047807 */ /* 0x000fe20000800000 */
[----:B------:R-:W-:Y:S06]  /*15d0*/  RET.REL.NODEC R2 `(_Z17cuda_kernel_sgemmPfS_S_mmmff) ;  /* 0xffffffe802887950 */ /* 0x000fec0003c3ffff */
.L_x_8:
[----:B------:R-:W-:-:S00]  /*15e0*/  BRA `(.L_x_8) ;  /* 0xfffffffc00fc7947 */ /* 0x000fc0000383ffff */
[----:B------:R-:W-:-:S00]  /*15f0*/  NOP ;  /* 0x0000000000007918 */ /* 0x000fc00000000000 */
        /* <DEDUP_REMOVED lines=8> */
.L_x_10:


//--------------------- .text._Z18cuda_kernel_warmupPf --------------------------
	.section	.text._Z18cuda_kernel_warmupPf,"ax",@progbits
	.align	128
        .global         _Z18cuda_kernel_warmupPf
        .type           _Z18cuda_kernel_warmupPf,@function
        .size           _Z18cuda_kernel_warmupPf,(.L_x_12 - _Z18cuda_kernel_warmupPf)
        .other          _Z18cuda_kernel_warmupPf,@"STO_CUDA_ENTRY STV_DEFAULT"
_Z18cuda_kernel_warmupPf:
.text._Z18cuda_kernel_warmupPf:
[----:B------:R-:W-:Y:S01]  /*0000*/  LDC R1, c[0x0][0x37c] ;  /* 0x0000df00ff017b82 */ /* 0x000fe20000000800 */
[----:B------:R-:W0:Y:S07]  /*0010*/  S2R R0, SR_TID.X ;  /* 0x0000000000007919 */ /* 0x000e2e0000002100 */
[----:B------:R-:W0:Y:S08]  /*0020*/  S2UR UR4, SR_CTAID.X ;  /* 0x00000000000479c3 */ /* 0x000e300000002500 */
[----:B------:R-:W0:Y:S08]  /*0030*/  LDC R5, c[0x0][0x360] ;  /* 0x0000d800ff057b82 */ /* 0x000e300000000800 */
[----:B------:R-:W1:Y:S01]  /*0040*/  LDC.64 R2, c[0x0][0x380] ;  /* 0x0000e000ff027b82 */ /* 0x000e620000000a00 */
[----:B0-----:R-:W-:Y:S01]  /*0050*/  IMAD R5, R5, UR4, R0 ;  /* 0x0000000405057c24 */ /* 0x001fe2000f8e0200 */
[----:B------:R-:W0:Y:S04]  /*0060*/  LDCU.64 UR4, c[0x0][0x358] ;  /* 0x00006b00ff0477ac */ /* 0x000e280008000a00 */
[----:B------:R-:W-:Y:S01]  /*0070*/  I2FP.F32.U32 R0, R5 ;  /* 0x0000000500007245 */ /* 0x000fe20000201000 */
[----:B-1----:R-:W-:-:S04]  /*0080*/  IMAD.WIDE.U32 R2, R5, 0x4, R2 ;  /* 0x0000000405027825 */ /* 0x002fc800078e0002 */
[----:B------:R-:W-:-:S04]  /*0090*/  FMUL R7, R0, R0 ;  /* 0x0000000000077220 */ /* 0x000fc80000400000 */
[----:B------:R-:W-:-:S05]  /*00a0*/  FMUL R7, R0, R7 ;  /* 0x0000000700077220 */ /* 0x000fca0000400000 */
[----:B0-----:R-:W-:Y:S01]  /*00b0*/  STG.E desc[UR4][R2.64], R7 ;  /* 0x0000000702007986 */ /* 0x001fe2000c101904 */
[----:B------:R-:W-:Y:S05]  /*00c0*/  EXIT ;  /* 0x000000000000794d */ /* 0x000fea0003800000 */
.L_x_9:
        /* <DEDUP_REMOVED lines=11> */
.L_x_12:


//--------------------- .nv.shared.reserved.0     --------------------------
	.section	.nv.shared.reserved.0,"aw",@nobits
	.weak		__nv_reservedSMEM_offset_0_alias
	.size		__nv_reservedSMEM_offset_0_alias, 0, 64
	.other		__nv_reservedSMEM_offset_0_alias,@"STO_CUDA_RESERVED_SHARED STV_DEFAULT"
__nv_reservedSMEM_offset_0_alias:
	.zero		0
	.zero		64


//--------------------- .nv.constant0._Z17cuda_kernel_sgemmPfS_S_mmmff --------------------------
	.section	.nv.constant0._Z17cuda_kernel_sgemmPfS_S_mmmff,"a",@progbits
	.sectionflags	@""
	.align	4
.nv.constant0._Z17cuda_kernel_sgemmPfS_S_mmmff:
	.zero		952


//--------------------- .nv.constant0._Z18cuda_kernel_warmupPf --------------------------
	.section	.nv.constant0._Z18cuda_kernel_warmupPf,"a",@progbits
	.sectionflags	@""
	.align	4
.nv.constant0._Z18cuda_kernel_warmupPf:
	.zero		904


//--------------------- SYMBOLS --------------------------

	.type		.nv.reservedSmem.offset0,@object
	.size		.nv.reservedSmem.offset0,0x4
